//
// Generated by NVIDIA NVVM Compiler
//
// Compiler Build ID: CL-36424714
// Cuda compilation tools, release 13.0, V13.0.88
// Based on NVVM 20.0.0
//

.version 9.0
.target sm_100
.address_size 64

	// .globl	_Z18compare_kernel_ipt5tuplePimPS_
.extern .func  (.param .b32 func_retval0) vprintf
(
	.param .b64 vprintf_param_0,
	.param .b64 vprintf_param_1
)
;
.global .align 8 .u64 currentFIFO_s1;
.global .align 8 .u64 currentFIFO_s2;
.global .align 1 .b8 $str[10] = {40, 37, 100, 44, 32, 37, 100, 41, 32};
.global .align 1 .b8 $str$1[2] = {10};

.visible .entry _Z18compare_kernel_ipt5tuplePimPS_(
	.param .align 4 .b8 _Z18compare_kernel_ipt5tuplePimPS__param_0[16],
	.param .u64 .ptr .align 1 _Z18compare_kernel_ipt5tuplePimPS__param_1,
	.param .u64 _Z18compare_kernel_ipt5tuplePimPS__param_2,
	.param .u64 .ptr .align 1 _Z18compare_kernel_ipt5tuplePimPS__param_3
)
{
	.reg .pred 	%p<82>;
	.reg .b32 	%r<410>;
	.reg .b64 	%rd<34>;

	ld.param.u32 	%r1, [_Z18compare_kernel_ipt5tuplePimPS__param_0];
	ld.param.u32 	%r2, [_Z18compare_kernel_ipt5tuplePimPS__param_0+4];
	ld.param.u64 	%rd14, [_Z18compare_kernel_ipt5tuplePimPS__param_1];
	ld.param.u64 	%rd15, [_Z18compare_kernel_ipt5tuplePimPS__param_2];
	ld.param.u64 	%rd16, [_Z18compare_kernel_ipt5tuplePimPS__param_3];
	cvta.to.global.u64 	%rd1, %rd16;
	mov.u32 	%r91, %tid.x;
	mov.u32 	%r92, %ctaid.x;
	mov.u32 	%r93, %ntid.x;
	mad.lo.s32 	%r94, %r92, %r93, %r91;
	cvt.u64.u32 	%rd2, %r94;
	mul.wide.u32 	%rd3, %r94, 32;
	add.s64 	%rd17, %rd3, 32;
	setp.ge.u64 	%p1, %rd17, %rd15;
	@%p1 bra 	$L__BB0_65;
	shl.b64 	%rd27, %rd2, 4;
	add.s64 	%rd28, %rd1, %rd27;
	add.s64 	%rd4, %rd28, 4;
	ld.global.u32 	%r141, [%rd28+4];
	sub.s32 	%r143, %r2, %r141;
	sub.s32 	%r144, %r141, %r2;
	min.s32 	%r145, %r143, %r144;
	setp.gt.s32 	%p18, %r145, 99;
	mov.b32 	%r365, 0;
	@%p18 bra 	$L__BB0_3;
	ld.global.u32 	%r146, [%rd4+-4];
	setp.eq.s32 	%p19, %r1, %r146;
	selp.u32 	%r365, 1, 0, %p19;
$L__BB0_3:
	ld.global.u32 	%r147, [%rd4+512];
	sub.s32 	%r149, %r2, %r147;
	sub.s32 	%r150, %r147, %r2;
	min.s32 	%r151, %r149, %r150;
	setp.gt.s32 	%p20, %r151, 99;
	@%p20 bra 	$L__BB0_5;
	ld.global.u32 	%r152, [%rd4+508];
	setp.eq.s32 	%p21, %r1, %r152;
	or.b32  	%r153, %r365, 2;
	selp.b32 	%r365, %r153, %r365, %p21;
$L__BB0_5:
	ld.global.u32 	%r154, [%rd4+1024];
	sub.s32 	%r156, %r2, %r154;
	sub.s32 	%r157, %r154, %r2;
	min.s32 	%r158, %r156, %r157;
	setp.gt.s32 	%p22, %r158, 99;
	@%p22 bra 	$L__BB0_7;
	ld.global.u32 	%r159, [%rd4+1020];
	setp.eq.s32 	%p23, %r1, %r159;
	or.b32  	%r160, %r365, 4;
	selp.b32 	%r365, %r160, %r365, %p23;
$L__BB0_7:
	ld.global.u32 	%r161, [%rd4+1536];
	sub.s32 	%r163, %r2, %r161;
	sub.s32 	%r164, %r161, %r2;
	min.s32 	%r165, %r163, %r164;
	setp.gt.s32 	%p24, %r165, 99;
	@%p24 bra 	$L__BB0_9;
	ld.global.u32 	%r166, [%rd4+1532];
	setp.eq.s32 	%p25, %r1, %r166;
	or.b32  	%r167, %r365, 8;
	selp.b32 	%r365, %r167, %r365, %p25;
$L__BB0_9:
	ld.global.u32 	%r168, [%rd4+2048];
	sub.s32 	%r170, %r2, %r168;
	sub.s32 	%r171, %r168, %r2;
	min.s32 	%r172, %r170, %r171;
	setp.gt.s32 	%p26, %r172, 99;
	@%p26 bra 	$L__BB0_11;
	ld.global.u32 	%r173, [%rd4+2044];
	setp.eq.s32 	%p27, %r1, %r173;
	or.b32  	%r174, %r365, 16;
	selp.b32 	%r365, %r174, %r365, %p27;
$L__BB0_11:
	ld.global.u32 	%r175, [%rd4+2560];
	sub.s32 	%r177, %r2, %r175;
	sub.s32 	%r178, %r175, %r2;
	min.s32 	%r179, %r177, %r178;
	setp.gt.s32 	%p28, %r179, 99;
	@%p28 bra 	$L__BB0_13;
	ld.global.u32 	%r180, [%rd4+2556];
	setp.eq.s32 	%p29, %r1, %r180;
	or.b32  	%r181, %r365, 32;
	selp.b32 	%r365, %r181, %r365, %p29;
$L__BB0_13:
	ld.global.u32 	%r182, [%rd4+3072];
	sub.s32 	%r184, %r2, %r182;
	sub.s32 	%r185, %r182, %r2;
	min.s32 	%r186, %r184, %r185;
	setp.gt.s32 	%p30, %r186, 99;
	@%p30 bra 	$L__BB0_15;
	ld.global.u32 	%r187, [%rd4+3068];
	setp.eq.s32 	%p31, %r1, %r187;
	or.b32  	%r188, %r365, 64;
	selp.b32 	%r365, %r188, %r365, %p31;
$L__BB0_15:
	ld.global.u32 	%r189, [%rd4+3584];
	sub.s32 	%r191, %r2, %r189;
	sub.s32 	%r192, %r189, %r2;
	min.s32 	%r193, %r191, %r192;
	setp.gt.s32 	%p32, %r193, 99;
	@%p32 bra 	$L__BB0_17;
	ld.global.u32 	%r194, [%rd4+3580];
	setp.eq.s32 	%p33, %r1, %r194;
	or.b32  	%r195, %r365, 128;
	selp.b32 	%r365, %r195, %r365, %p33;
$L__BB0_17:
	ld.global.u32 	%r196, [%rd4+4096];
	sub.s32 	%r198, %r2, %r196;
	sub.s32 	%r199, %r196, %r2;
	min.s32 	%r200, %r198, %r199;
	setp.gt.s32 	%p34, %r200, 99;
	@%p34 bra 	$L__BB0_19;
	ld.global.u32 	%r201, [%rd4+4092];
	setp.eq.s32 	%p35, %r1, %r201;
	or.b32  	%r202, %r365, 256;
	selp.b32 	%r365, %r202, %r365, %p35;
$L__BB0_19:
	ld.global.u32 	%r203, [%rd4+4608];
	sub.s32 	%r205, %r2, %r203;
	sub.s32 	%r206, %r203, %r2;
	min.s32 	%r207, %r205, %r206;
	setp.gt.s32 	%p36, %r207, 99;
	@%p36 bra 	$L__BB0_21;
	ld.global.u32 	%r208, [%rd4+4604];
	setp.eq.s32 	%p37, %r1, %r208;
	or.b32  	%r209, %r365, 512;
	selp.b32 	%r365, %r209, %r365, %p37;
$L__BB0_21:
	ld.global.u32 	%r210, [%rd4+5120];
	sub.s32 	%r212, %r2, %r210;
	sub.s32 	%r213, %r210, %r2;
	min.s32 	%r214, %r212, %r213;
	setp.gt.s32 	%p38, %r214, 99;
	@%p38 bra 	$L__BB0_23;
	ld.global.u32 	%r215, [%rd4+5116];
	setp.eq.s32 	%p39, %r1, %r215;
	or.b32  	%r216, %r365, 1024;
	selp.b32 	%r365, %r216, %r365, %p39;
$L__BB0_23:
	ld.global.u32 	%r217, [%rd4+5632];
	sub.s32 	%r219, %r2, %r217;
	sub.s32 	%r220, %r217, %r2;
	min.s32 	%r221, %r219, %r220;
	setp.gt.s32 	%p40, %r221, 99;
	@%p40 bra 	$L__BB0_25;
	ld.global.u32 	%r222, [%rd4+5628];
	setp.eq.s32 	%p41, %r1, %r222;
	or.b32  	%r223, %r365, 2048;
	selp.b32 	%r365, %r223, %r365, %p41;
$L__BB0_25:
	ld.global.u32 	%r224, [%rd4+6144];
	sub.s32 	%r226, %r2, %r224;
	sub.s32 	%r227, %r224, %r2;
	min.s32 	%r228, %r226, %r227;
	setp.gt.s32 	%p42, %r228, 99;
	@%p42 bra 	$L__BB0_27;
	ld.global.u32 	%r229, [%rd4+6140];
	setp.eq.s32 	%p43, %r1, %r229;
	or.b32  	%r230, %r365, 4096;
	selp.b32 	%r365, %r230, %r365, %p43;
$L__BB0_27:
	ld.global.u32 	%r231, [%rd4+6656];
	sub.s32 	%r233, %r2, %r231;
	sub.s32 	%r234, %r231, %r2;
	min.s32 	%r235, %r233, %r234;
	setp.gt.s32 	%p44, %r235, 99;
	@%p44 bra 	$L__BB0_29;
	ld.global.u32 	%r236, [%rd4+6652];
	setp.eq.s32 	%p45, %r1, %r236;
	or.b32  	%r237, %r365, 8192;
	selp.b32 	%r365, %r237, %r365, %p45;
$L__BB0_29:
	ld.global.u32 	%r238, [%rd4+7168];
	sub.s32 	%r240, %r2, %r238;
	sub.s32 	%r241, %r238, %r2;
	min.s32 	%r242, %r240, %r241;
	setp.gt.s32 	%p46, %r242, 99;
	@%p46 bra 	$L__BB0_31;
	ld.global.u32 	%r243, [%rd4+7164];
	setp.eq.s32 	%p47, %r1, %r243;
	or.b32  	%r244, %r365, 16384;
	selp.b32 	%r365, %r244, %r365, %p47;
$L__BB0_31:
	ld.global.u32 	%r245, [%rd4+7680];
	sub.s32 	%r247, %r2, %r245;
	sub.s32 	%r248, %r245, %r2;
	min.s32 	%r249, %r247, %r248;
	setp.gt.s32 	%p48, %r249, 99;
	@%p48 bra 	$L__BB0_33;
	ld.global.u32 	%r250, [%rd4+7676];
	setp.eq.s32 	%p49, %r1, %r250;
	or.b32  	%r251, %r365, 32768;
	selp.b32 	%r365, %r251, %r365, %p49;
$L__BB0_33:
	ld.global.u32 	%r252, [%rd4+8192];
	sub.s32 	%r254, %r2, %r252;
	sub.s32 	%r255, %r252, %r2;
	min.s32 	%r256, %r254, %r255;
	setp.gt.s32 	%p50, %r256, 99;
	@%p50 bra 	$L__BB0_35;
	ld.global.u32 	%r257, [%rd4+8188];
	setp.eq.s32 	%p51, %r1, %r257;
	or.b32  	%r258, %r365, 65536;
	selp.b32 	%r365, %r258, %r365, %p51;
$L__BB0_35:
	ld.global.u32 	%r259, [%rd4+8704];
	sub.s32 	%r261, %r2, %r259;
	sub.s32 	%r262, %r259, %r2;
	min.s32 	%r263, %r261, %r262;
	setp.gt.s32 	%p52, %r263, 99;
	@%p52 bra 	$L__BB0_37;
	ld.global.u32 	%r264, [%rd4+8700];
	setp.eq.s32 	%p53, %r1, %r264;
	or.b32  	%r265, %r365, 131072;
	selp.b32 	%r365, %r265, %r365, %p53;
$L__BB0_37:
	ld.global.u32 	%r266, [%rd4+9216];
	sub.s32 	%r268, %r2, %r266;
	sub.s32 	%r269, %r266, %r2;
	min.s32 	%r270, %r268, %r269;
	setp.gt.s32 	%p54, %r270, 99;
	@%p54 bra 	$L__BB0_39;
	ld.global.u32 	%r271, [%rd4+9212];
	setp.eq.s32 	%p55, %r1, %r271;
	or.b32  	%r272, %r365, 262144;
	selp.b32 	%r365, %r272, %r365, %p55;
$L__BB0_39:
	ld.global.u32 	%r273, [%rd4+9728];
	sub.s32 	%r275, %r2, %r273;
	sub.s32 	%r276, %r273, %r2;
	min.s32 	%r277, %r275, %r276;
	setp.gt.s32 	%p56, %r277, 99;
	@%p56 bra 	$L__BB0_41;
	ld.global.u32 	%r278, [%rd4+9724];
	setp.eq.s32 	%p57, %r1, %r278;
	or.b32  	%r279, %r365, 524288;
	selp.b32 	%r365, %r279, %r365, %p57;
$L__BB0_41:
	ld.global.u32 	%r280, [%rd4+10240];
	sub.s32 	%r282, %r2, %r280;
	sub.s32 	%r283, %r280, %r2;
	min.s32 	%r284, %r282, %r283;
	setp.gt.s32 	%p58, %r284, 99;
	@%p58 bra 	$L__BB0_43;
	ld.global.u32 	%r285, [%rd4+10236];
	setp.eq.s32 	%p59, %r1, %r285;
	or.b32  	%r286, %r365, 1048576;
	selp.b32 	%r365, %r286, %r365, %p59;
$L__BB0_43:
	ld.global.u32 	%r287, [%rd4+10752];
	sub.s32 	%r289, %r2, %r287;
	sub.s32 	%r290, %r287, %r2;
	min.s32 	%r291, %r289, %r290;
	setp.gt.s32 	%p60, %r291, 99;
	@%p60 bra 	$L__BB0_45;
	ld.global.u32 	%r292, [%rd4+10748];
	setp.eq.s32 	%p61, %r1, %r292;
	or.b32  	%r293, %r365, 2097152;
	selp.b32 	%r365, %r293, %r365, %p61;
$L__BB0_45:
	ld.global.u32 	%r294, [%rd4+11264];
	sub.s32 	%r296, %r2, %r294;
	sub.s32 	%r297, %r294, %r2;
	min.s32 	%r298, %r296, %r297;
	setp.gt.s32 	%p62, %r298, 99;
	@%p62 bra 	$L__BB0_47;
	ld.global.u32 	%r299, [%rd4+11260];
	setp.eq.s32 	%p63, %r1, %r299;
	or.b32  	%r300, %r365, 4194304;
	selp.b32 	%r365, %r300, %r365, %p63;
$L__BB0_47:
	ld.global.u32 	%r301, [%rd4+11776];
	sub.s32 	%r303, %r2, %r301;
	sub.s32 	%r304, %r301, %r2;
	min.s32 	%r305, %r303, %r304;
	setp.gt.s32 	%p64, %r305, 99;
	@%p64 bra 	$L__BB0_49;
	ld.global.u32 	%r306, [%rd4+11772];
	setp.eq.s32 	%p65, %r1, %r306;
	or.b32  	%r307, %r365, 8388608;
	selp.b32 	%r365, %r307, %r365, %p65;
$L__BB0_49:
	ld.global.u32 	%r308, [%rd4+12288];
	sub.s32 	%r310, %r2, %r308;
	sub.s32 	%r311, %r308, %r2;
	min.s32 	%r312, %r310, %r311;
	setp.gt.s32 	%p66, %r312, 99;
	@%p66 bra 	$L__BB0_51;
	ld.global.u32 	%r313, [%rd4+12284];
	setp.eq.s32 	%p67, %r1, %r313;
	or.b32  	%r314, %r365, 16777216;
	selp.b32 	%r365, %r314, %r365, %p67;
$L__BB0_51:
	ld.global.u32 	%r315, [%rd4+12800];
	sub.s32 	%r317, %r2, %r315;
	sub.s32 	%r318, %r315, %r2;
	min.s32 	%r319, %r317, %r318;
	setp.gt.s32 	%p68, %r319, 99;
	@%p68 bra 	$L__BB0_53;
	ld.global.u32 	%r320, [%rd4+12796];
	setp.eq.s32 	%p69, %r1, %r320;
	or.b32  	%r321, %r365, 33554432;
	selp.b32 	%r365, %r321, %r365, %p69;
$L__BB0_53:
	ld.global.u32 	%r322, [%rd4+13312];
	sub.s32 	%r324, %r2, %r322;
	sub.s32 	%r325, %r322, %r2;
	min.s32 	%r326, %r324, %r325;
	setp.gt.s32 	%p70, %r326, 99;
	@%p70 bra 	$L__BB0_55;
	ld.global.u32 	%r327, [%rd4+13308];
	setp.eq.s32 	%p71, %r1, %r327;
	or.b32  	%r328, %r365, 67108864;
	selp.b32 	%r365, %r328, %r365, %p71;
$L__BB0_55:
	ld.global.u32 	%r329, [%rd4+13824];
	sub.s32 	%r331, %r2, %r329;
	sub.s32 	%r332, %r329, %r2;
	min.s32 	%r333, %r331, %r332;
	setp.gt.s32 	%p72, %r333, 99;
	@%p72 bra 	$L__BB0_57;
	ld.global.u32 	%r334, [%rd4+13820];
	setp.eq.s32 	%p73, %r1, %r334;
	or.b32  	%r335, %r365, 134217728;
	selp.b32 	%r365, %r335, %r365, %p73;
$L__BB0_57:
	ld.global.u32 	%r336, [%rd4+14336];
	sub.s32 	%r338, %r2, %r336;
	sub.s32 	%r339, %r336, %r2;
	min.s32 	%r340, %r338, %r339;
	setp.gt.s32 	%p74, %r340, 99;
	@%p74 bra 	$L__BB0_59;
	ld.global.u32 	%r341, [%rd4+14332];
	setp.eq.s32 	%p75, %r1, %r341;
	or.b32  	%r342, %r365, 268435456;
	selp.b32 	%r365, %r342, %r365, %p75;
$L__BB0_59:
	ld.global.u32 	%r343, [%rd4+14848];
	sub.s32 	%r345, %r2, %r343;
	sub.s32 	%r346, %r343, %r2;
	min.s32 	%r347, %r345, %r346;
	setp.gt.s32 	%p76, %r347, 99;
	@%p76 bra 	$L__BB0_61;
	ld.global.u32 	%r348, [%rd4+14844];
	setp.eq.s32 	%p77, %r1, %r348;
	or.b32  	%r349, %r365, 536870912;
	selp.b32 	%r365, %r349, %r365, %p77;
$L__BB0_61:
	ld.global.u32 	%r350, [%rd4+15360];
	sub.s32 	%r352, %r2, %r350;
	sub.s32 	%r353, %r350, %r2;
	min.s32 	%r354, %r352, %r353;
	setp.gt.s32 	%p78, %r354, 99;
	@%p78 bra 	$L__BB0_63;
	ld.global.u32 	%r355, [%rd4+15356];
	setp.eq.s32 	%p79, %r1, %r355;
	or.b32  	%r356, %r365, 1073741824;
	selp.b32 	%r365, %r356, %r365, %p79;
$L__BB0_63:
	ld.global.u32 	%r357, [%rd4+15872];
	sub.s32 	%r359, %r2, %r357;
	sub.s32 	%r360, %r357, %r2;
	min.s32 	%r361, %r359, %r360;
	setp.gt.s32 	%p80, %r361, 99;
	@%p80 bra 	$L__BB0_88;
	ld.global.u32 	%r362, [%rd4+15868];
	setp.eq.s32 	%p81, %r1, %r362;
	or.b32  	%r363, %r365, -2147483648;
	selp.b32 	%r365, %r363, %r365, %p81;
	bra.uni 	$L__BB0_88;
$L__BB0_65:
	setp.ge.u64 	%p2, %rd3, %rd15;
	mov.b32 	%r365, 0;
	@%p2 bra 	$L__BB0_88;
	sub.s64 	%rd5, %rd15, %rd3;
	setp.eq.s64 	%p3, %rd5, 0;
	@%p3 bra 	$L__BB0_88;
	and.b64  	%rd33, %rd15, 3;
	sub.s64 	%rd18, %rd3, %rd15;
	setp.gt.u64 	%p4, %rd18, -4;
	mov.b32 	%r403, 0;
	mov.u32 	%r365, %r403;
	@%p4 bra 	$L__BB0_82;
	sub.s64 	%rd32, %rd5, %rd33;
	mov.b32 	%r395, 0;
	mov.u32 	%r403, %r395;
	mov.u32 	%r365, %r395;
$L__BB0_69:
	cvt.u64.u32 	%rd19, %r395;
	add.s64 	%rd20, %rd19, %rd2;
	shl.b64 	%rd21, %rd20, 4;
	add.s64 	%rd22, %rd1, %rd21;
	add.s64 	%rd9, %rd22, 4;
	ld.global.u32 	%r100, [%rd22+4];
	sub.s32 	%r102, %r2, %r100;
	sub.s32 	%r103, %r100, %r2;
	min.s32 	%r104, %r102, %r103;
	setp.gt.s32 	%p5, %r104, 99;
	@%p5 bra 	$L__BB0_72;
	ld.global.u32 	%r105, [%rd9+-4];
	setp.ne.s32 	%p6, %r1, %r105;
	@%p6 bra 	$L__BB0_72;
	mov.b32 	%r106, 1;
	shl.b32 	%r107, %r106, %r403;
	or.b32  	%r365, %r107, %r365;
$L__BB0_72:
	ld.global.u32 	%r108, [%rd9+512];
	sub.s32 	%r110, %r2, %r108;
	sub.s32 	%r111, %r108, %r2;
	min.s32 	%r112, %r110, %r111;
	setp.gt.s32 	%p7, %r112, 99;
	@%p7 bra 	$L__BB0_75;
	ld.global.u32 	%r113, [%rd9+508];
	setp.ne.s32 	%p8, %r1, %r113;
	@%p8 bra 	$L__BB0_75;
	mov.b32 	%r114, 2;
	shl.b32 	%r115, %r114, %r403;
	or.b32  	%r365, %r115, %r365;
$L__BB0_75:
	ld.global.u32 	%r116, [%rd9+1024];
	sub.s32 	%r118, %r2, %r116;
	sub.s32 	%r119, %r116, %r2;
	min.s32 	%r120, %r118, %r119;
	setp.gt.s32 	%p9, %r120, 99;
	@%p9 bra 	$L__BB0_78;
	ld.global.u32 	%r121, [%rd9+1020];
	setp.ne.s32 	%p10, %r1, %r121;
	@%p10 bra 	$L__BB0_78;
	mov.b32 	%r122, 4;
	shl.b32 	%r123, %r122, %r403;
	or.b32  	%r365, %r123, %r365;
$L__BB0_78:
	ld.global.u32 	%r124, [%rd9+1536];
	sub.s32 	%r126, %r2, %r124;
	sub.s32 	%r127, %r124, %r2;
	min.s32 	%r128, %r126, %r127;
	setp.gt.s32 	%p11, %r128, 99;
	@%p11 bra 	$L__BB0_81;
	ld.global.u32 	%r129, [%rd9+1532];
	setp.ne.s32 	%p12, %r1, %r129;
	@%p12 bra 	$L__BB0_81;
	mov.b32 	%r130, 8;
	shl.b32 	%r131, %r130, %r403;
	or.b32  	%r365, %r131, %r365;
$L__BB0_81:
	add.s32 	%r403, %r403, 4;
	add.s32 	%r395, %r395, 128;
	add.s64 	%rd32, %rd32, -4;
	setp.ne.s64 	%p13, %rd32, 0;
	@%p13 bra 	$L__BB0_69;
$L__BB0_82:
	setp.eq.s64 	%p14, %rd33, 0;
	@%p14 bra 	$L__BB0_88;
	shl.b32 	%r405, %r403, 5;
$L__BB0_84:
	.pragma "nounroll";
	cvt.u64.u32 	%rd23, %r405;
	add.s64 	%rd24, %rd23, %rd2;
	shl.b64 	%rd25, %rd24, 4;
	add.s64 	%rd26, %rd1, %rd25;
	add.s64 	%rd12, %rd26, 4;
	ld.global.u32 	%r132, [%rd26+4];
	sub.s32 	%r134, %r2, %r132;
	sub.s32 	%r135, %r132, %r2;
	min.s32 	%r136, %r134, %r135;
	setp.gt.s32 	%p15, %r136, 99;
	@%p15 bra 	$L__BB0_87;
	ld.global.u32 	%r137, [%rd12+-4];
	setp.ne.s32 	%p16, %r1, %r137;
	@%p16 bra 	$L__BB0_87;
	mov.b32 	%r138, 1;
	shl.b32 	%r139, %r138, %r403;
	or.b32  	%r365, %r139, %r365;
$L__BB0_87:
	add.s32 	%r403, %r403, 1;
	add.s32 	%r405, %r405, 32;
	add.s64 	%rd33, %rd33, -1;
	setp.ne.s64 	%p17, %rd33, 0;
	@%p17 bra 	$L__BB0_84;
$L__BB0_88:
	cvta.to.global.u64 	%rd29, %rd14;
	shl.b64 	%rd30, %rd2, 2;
	add.s64 	%rd31, %rd29, %rd30;
	st.global.u32 	[%rd31], %r365;
	ret;

}
	// .globl	_Z20add_new_tuple_device5tuple6StreammPS_
.visible .entry _Z20add_new_tuple_device5tuple6StreammPS_(
	.param .align 4 .b8 _Z20add_new_tuple_device5tuple6StreammPS__param_0[16],
	.param .u32 _Z20add_new_tuple_device5tuple6StreammPS__param_1,
	.param .u64 _Z20add_new_tuple_device5tuple6StreammPS__param_2,
	.param .u64 .ptr .align 1 _Z20add_new_tuple_device5tuple6StreammPS__param_3
)
{
	.reg .pred 	%p<4>;
	.reg .b32 	%r<5>;
	.reg .b64 	%rd<28>;

	ld.param.u32 	%r1, [_Z20add_new_tuple_device5tuple6StreammPS__param_0];
	ld.param.u32 	%r2, [_Z20add_new_tuple_device5tuple6StreammPS__param_0+4];
	ld.param.u32 	%r3, [_Z20add_new_tuple_device5tuple6StreammPS__param_0+12];
	ld.param.u32 	%r4, [_Z20add_new_tuple_device5tuple6StreammPS__param_1];
	ld.param.u64 	%rd2, [_Z20add_new_tuple_device5tuple6StreammPS__param_2];
	ld.param.u64 	%rd3, [_Z20add_new_tuple_device5tuple6StreammPS__param_3];
	cvta.to.global.u64 	%rd1, %rd3;
	setp.ne.s32 	%p1, %r4, 0;
	@%p1 bra 	$L__BB1_2;
	ld.global.u64 	%rd16, [currentFIFO_s1];
	shl.b64 	%rd17, %rd16, 4;
	add.s64 	%rd18, %rd1, %rd17;
	st.global.u32 	[%rd18], %r1;
	ld.global.u64 	%rd19, [currentFIFO_s1];
	shl.b64 	%rd20, %rd19, 4;
	add.s64 	%rd21, %rd1, %rd20;
	st.global.u32 	[%rd21+12], %r3;
	ld.global.u64 	%rd22, [currentFIFO_s1];
	shl.b64 	%rd23, %rd22, 4;
	add.s64 	%rd24, %rd1, %rd23;
	st.global.u32 	[%rd24+4], %r2;
	ld.global.u64 	%rd25, [currentFIFO_s1];
	add.s64 	%rd26, %rd25, 1;
	setp.eq.s64 	%p3, %rd26, %rd2;
	selp.b64 	%rd27, 0, %rd26, %p3;
	st.global.u64 	[currentFIFO_s1], %rd27;
	bra.uni 	$L__BB1_3;
$L__BB1_2:
	ld.global.u64 	%rd4, [currentFIFO_s2];
	shl.b64 	%rd5, %rd4, 4;
	add.s64 	%rd6, %rd1, %rd5;
	st.global.u32 	[%rd6], %r1;
	ld.global.u64 	%rd7, [currentFIFO_s2];
	shl.b64 	%rd8, %rd7, 4;
	add.s64 	%rd9, %rd1, %rd8;
	st.global.u32 	[%rd9+12], %r3;
	ld.global.u64 	%rd10, [currentFIFO_s2];
	shl.b64 	%rd11, %rd10, 4;
	add.s64 	%rd12, %rd1, %rd11;
	st.global.u32 	[%rd12+4], %r2;
	ld.global.u64 	%rd13, [currentFIFO_s2];
	add.s64 	%rd14, %rd13, 1;
	setp.eq.s64 	%p2, %rd14, %rd2;
	selp.b64 	%rd15, 0, %rd14, %p2;
	st.global.u64 	[currentFIFO_s2], %rd15;
$L__BB1_3:
	ret;

}
	// .globl	_Z11print_statePK5tuplei
.visible .entry _Z11print_statePK5tuplei(
	.param .u64 .ptr .align 1 _Z11print_statePK5tuplei_param_0,
	.param .u32 _Z11print_statePK5tuplei_param_1
)
{
	.local .align 8 .b8 	__local_depot2[8];
	.reg .b64 	%SP;
	.reg .b64 	%SPL;
	.reg .pred 	%p<11>;
	.reg .b32 	%r<146>;
	.reg .b64 	%rd<33>;

	mov.u64 	%SPL, __local_depot2;
	cvta.local.u64 	%SP, %SPL;
	ld.param.u64 	%rd9, [_Z11print_statePK5tuplei_param_0];
	ld.param.u32 	%r16, [_Z11print_statePK5tuplei_param_1];
	cvta.to.global.u64 	%rd1, %rd9;
	add.u64 	%rd10, %SP, 0;
	add.u64 	%rd2, %SPL, 0;
	mov.u32 	%r17, %tid.x;
	mov.u32 	%r18, %ctaid.x;
	mov.u32 	%r19, %ntid.x;
	mul.lo.s32 	%r20, %r19, %r18;
	neg.s32 	%r21, %r20;
	setp.ne.s32 	%p1, %r17, %r21;
	@%p1 bra 	$L__BB2_15;
	setp.lt.s32 	%p2, %r16, 1;
	@%p2 bra 	$L__BB2_14;
	and.b32  	%r1, %r16, 15;
	setp.lt.u32 	%p3, %r16, 16;
	mov.b32 	%r143, 0;
	@%p3 bra 	$L__BB2_5;
	and.b32  	%r143, %r16, 2147483632;
	neg.s32 	%r141, %r143;
	add.s64 	%rd31, %rd1, 128;
	mov.u64 	%rd11, $str;
$L__BB2_4:
	.pragma "nounroll";
	ld.global.u32 	%r23, [%rd31+-128];
	ld.global.u32 	%r24, [%rd31+-124];
	st.local.v2.u32 	[%rd2], {%r23, %r24};
	cvta.global.u64 	%rd12, %rd11;
	{ // callseq 0, 0
	.param .b64 param0;
	st.param.b64 	[param0], %rd12;
	.param .b64 param1;
	st.param.b64 	[param1], %rd10;
	.param .b32 retval0;
	call.uni (retval0), 
	vprintf, 
	(
	param0, 
	param1
	);
	ld.param.b32 	%r25, [retval0];
	} // callseq 0
	ld.global.u32 	%r27, [%rd31+-112];
	ld.global.u32 	%r28, [%rd31+-108];
	st.local.v2.u32 	[%rd2], {%r27, %r28};
	{ // callseq 1, 0
	.param .b64 param0;
	st.param.b64 	[param0], %rd12;
	.param .b64 param1;
	st.param.b64 	[param1], %rd10;
	.param .b32 retval0;
	call.uni (retval0), 
	vprintf, 
	(
	param0, 
	param1
	);
	ld.param.b32 	%r29, [retval0];
	} // callseq 1
	ld.global.u32 	%r31, [%rd31+-96];
	ld.global.u32 	%r32, [%rd31+-92];
	st.local.v2.u32 	[%rd2], {%r31, %r32};
	{ // callseq 2, 0
	.param .b64 param0;
	st.param.b64 	[param0], %rd12;
	.param .b64 param1;
	st.param.b64 	[param1], %rd10;
	.param .b32 retval0;
	call.uni (retval0), 
	vprintf, 
	(
	param0, 
	param1
	);
	ld.param.b32 	%r33, [retval0];
	} // callseq 2
	ld.global.u32 	%r35, [%rd31+-80];
	ld.global.u32 	%r36, [%rd31+-76];
	st.local.v2.u32 	[%rd2], {%r35, %r36};
	{ // callseq 3, 0
	.param .b64 param0;
	st.param.b64 	[param0], %rd12;
	.param .b64 param1;
	st.param.b64 	[param1], %rd10;
	.param .b32 retval0;
	call.uni (retval0), 
	vprintf, 
	(
	param0, 
	param1
	);
	ld.param.b32 	%r37, [retval0];
	} // callseq 3
	ld.global.u32 	%r39, [%rd31+-64];
	ld.global.u32 	%r40, [%rd31+-60];
	st.local.v2.u32 	[%rd2], {%r39, %r40};
	{ // callseq 4, 0
	.param .b64 param0;
	st.param.b64 	[param0], %rd12;
	.param .b64 param1;
	st.param.b64 	[param1], %rd10;
	.param .b32 retval0;
	call.uni (retval0), 
	vprintf, 
	(
	param0, 
	param1
	);
	ld.param.b32 	%r41, [retval0];
	} // callseq 4
	ld.global.u32 	%r43, [%rd31+-48];
	ld.global.u32 	%r44, [%rd31+-44];
	st.local.v2.u32 	[%rd2], {%r43, %r44};
	{ // callseq 5, 0
	.param .b64 param0;
	st.param.b64 	[param0], %rd12;
	.param .b64 param1;
	st.param.b64 	[param1], %rd10;
	.param .b32 retval0;
	call.uni (retval0), 
	vprintf, 
	(
	param0, 
	param1
	);
	ld.param.b32 	%r45, [retval0];
	} // callseq 5
	ld.global.u32 	%r47, [%rd31+-32];
	ld.global.u32 	%r48, [%rd31+-28];
	st.local.v2.u32 	[%rd2], {%r47, %r48};
	{ // callseq 6, 0
	.param .b64 param0;
	st.param.b64 	[param0], %rd12;
	.param .b64 param1;
	st.param.b64 	[param1], %rd10;
	.param .b32 retval0;
	call.uni (retval0), 
	vprintf, 
	(
	param0, 
	param1
	);
	ld.param.b32 	%r49, [retval0];
	} // callseq 6
	ld.global.u32 	%r51, [%rd31+-16];
	ld.global.u32 	%r52, [%rd31+-12];
	st.local.v2.u32 	[%rd2], {%r51, %r52};
	{ // callseq 7, 0
	.param .b64 param0;
	st.param.b64 	[param0], %rd12;
	.param .b64 param1;
	st.param.b64 	[param1], %rd10;
	.param .b32 retval0;
	call.uni (retval0), 
	vprintf, 
	(
	param0, 
	param1
	);
	ld.param.b32 	%r53, [retval0];
	} // callseq 7
	ld.global.u32 	%r55, [%rd31];
	ld.global.u32 	%r56, [%rd31+4];
	st.local.v2.u32 	[%rd2], {%r55, %r56};
	{ // callseq 8, 0
	.param .b64 param0;
	st.param.b64 	[param0], %rd12;
	.param .b64 param1;
	st.param.b64 	[param1], %rd10;
	.param .b32 retval0;
	call.uni (retval0), 
	vprintf, 
	(
	param0, 
	param1
	);
	ld.param.b32 	%r57, [retval0];
	} // callseq 8
	ld.global.u32 	%r59, [%rd31+16];
	ld.global.u32 	%r60, [%rd31+20];
	st.local.v2.u32 	[%rd2], {%r59, %r60};
	{ // callseq 9, 0
	.param .b64 param0;
	st.param.b64 	[param0], %rd12;
	.param .b64 param1;
	st.param.b64 	[param1], %rd10;
	.param .b32 retval0;
	call.uni (retval0), 
	vprintf, 
	(
	param0, 
	param1
	);
	ld.param.b32 	%r61, [retval0];
	} // callseq 9
	ld.global.u32 	%r63, [%rd31+32];
	ld.global.u32 	%r64, [%rd31+36];
	st.local.v2.u32 	[%rd2], {%r63, %r64};
	{ // callseq 10, 0
	.param .b64 param0;
	st.param.b64 	[param0], %rd12;
	.param .b64 param1;
	st.param.b64 	[param1], %rd10;
	.param .b32 retval0;
	call.uni (retval0), 
	vprintf, 
	(
	param0, 
	param1
	);
	ld.param.b32 	%r65, [retval0];
	} // callseq 10
	ld.global.u32 	%r67, [%rd31+48];
	ld.global.u32 	%r68, [%rd31+52];
	st.local.v2.u32 	[%rd2], {%r67, %r68};
	{ // callseq 11, 0
	.param .b64 param0;
	st.param.b64 	[param0], %rd12;
	.param .b64 param1;
	st.param.b64 	[param1], %rd10;
	.param .b32 retval0;
	call.uni (retval0), 
	vprintf, 
	(
	param0, 
	param1
	);
	ld.param.b32 	%r69, [retval0];
	} // callseq 11
	ld.global.u32 	%r71, [%rd31+64];
	ld.global.u32 	%r72, [%rd31+68];
	st.local.v2.u32 	[%rd2], {%r71, %r72};
	{ // callseq 12, 0
	.param .b64 param0;
	st.param.b64 	[param0], %rd12;
	.param .b64 param1;
	st.param.b64 	[param1], %rd10;
	.param .b32 retval0;
	call.uni (retval0), 
	vprintf, 
	(
	param0, 
	param1
	);
	ld.param.b32 	%r73, [retval0];
	} // callseq 12
	ld.global.u32 	%r75, [%rd31+80];
	ld.global.u32 	%r76, [%rd31+84];
	st.local.v2.u32 	[%rd2], {%r75, %r76};
	{ // callseq 13, 0
	.param .b64 param0;
	st.param.b64 	[param0], %rd12;
	.param .b64 param1;
	st.param.b64 	[param1], %rd10;
	.param .b32 retval0;
	call.uni (retval0), 
	vprintf, 
	(
	param0, 
	param1
	);
	ld.param.b32 	%r77, [retval0];
	} // callseq 13
	ld.global.u32 	%r79, [%rd31+96];
	ld.global.u32 	%r80, [%rd31+100];
	st.local.v2.u32 	[%rd2], {%r79, %r80};
	{ // callseq 14, 0
	.param .b64 param0;
	st.param.b64 	[param0], %rd12;
	.param .b64 param1;
	st.param.b64 	[param1], %rd10;
	.param .b32 retval0;
	call.uni (retval0), 
	vprintf, 
	(
	param0, 
	param1
	);
	ld.param.b32 	%r81, [retval0];
	} // callseq 14
	ld.global.u32 	%r83, [%rd31+112];
	ld.global.u32 	%r84, [%rd31+116];
	st.local.v2.u32 	[%rd2], {%r83, %r84};
	{ // callseq 15, 0
	.param .b64 param0;
	st.param.b64 	[param0], %rd12;
	.param .b64 param1;
	st.param.b64 	[param1], %rd10;
	.param .b32 retval0;
	call.uni (retval0), 
	vprintf, 
	(
	param0, 
	param1
	);
	ld.param.b32 	%r85, [retval0];
	} // callseq 15
	add.s32 	%r141, %r141, 16;
	add.s64 	%rd31, %rd31, 256;
	setp.ne.s32 	%p4, %r141, 0;
	@%p4 bra 	$L__BB2_4;
$L__BB2_5:
	setp.eq.s32 	%p5, %r1, 0;
	@%p5 bra 	$L__BB2_14;
	and.b32  	%r7, %r16, 7;
	setp.lt.u32 	%p6, %r1, 8;
	@%p6 bra 	$L__BB2_8;
	mul.wide.u32 	%rd14, %r143, 16;
	add.s64 	%rd15, %rd1, %rd14;
	ld.global.u32 	%r87, [%rd15];
	ld.global.u32 	%r88, [%rd15+4];
	st.local.v2.u32 	[%rd2], {%r87, %r88};
	mov.u64 	%rd16, $str;
	cvta.global.u64 	%rd17, %rd16;
	add.u64 	%rd18, %SP, 0;
	{ // callseq 16, 0
	.param .b64 param0;
	st.param.b64 	[param0], %rd17;
	.param .b64 param1;
	st.param.b64 	[param1], %rd18;
	.param .b32 retval0;
	call.uni (retval0), 
	vprintf, 
	(
	param0, 
	param1
	);
	ld.param.b32 	%r89, [retval0];
	} // callseq 16
	ld.global.u32 	%r91, [%rd15+16];
	ld.global.u32 	%r92, [%rd15+20];
	st.local.v2.u32 	[%rd2], {%r91, %r92};
	{ // callseq 17, 0
	.param .b64 param0;
	st.param.b64 	[param0], %rd17;
	.param .b64 param1;
	st.param.b64 	[param1], %rd18;
	.param .b32 retval0;
	call.uni (retval0), 
	vprintf, 
	(
	param0, 
	param1
	);
	ld.param.b32 	%r93, [retval0];
	} // callseq 17
	ld.global.u32 	%r95, [%rd15+32];
	ld.global.u32 	%r96, [%rd15+36];
	st.local.v2.u32 	[%rd2], {%r95, %r96};
	{ // callseq 18, 0
	.param .b64 param0;
	st.param.b64 	[param0], %rd17;
	.param .b64 param1;
	st.param.b64 	[param1], %rd18;
	.param .b32 retval0;
	call.uni (retval0), 
	vprintf, 
	(
	param0, 
	param1
	);
	ld.param.b32 	%r97, [retval0];
	} // callseq 18
	ld.global.u32 	%r99, [%rd15+48];
	ld.global.u32 	%r100, [%rd15+52];
	st.local.v2.u32 	[%rd2], {%r99, %r100};
	{ // callseq 19, 0
	.param .b64 param0;
	st.param.b64 	[param0], %rd17;
	.param .b64 param1;
	st.param.b64 	[param1], %rd18;
	.param .b32 retval0;
	call.uni (retval0), 
	vprintf, 
	(
	param0, 
	param1
	);
	ld.param.b32 	%r101, [retval0];
	} // callseq 19
	ld.global.u32 	%r103, [%rd15+64];
	ld.global.u32 	%r104, [%rd15+68];
	st.local.v2.u32 	[%rd2], {%r103, %r104};
	{ // callseq 20, 0
	.param .b64 param0;
	st.param.b64 	[param0], %rd17;
	.param .b64 param1;
	st.param.b64 	[param1], %rd18;
	.param .b32 retval0;
	call.uni (retval0), 
	vprintf, 
	(
	param0, 
	param1
	);
	ld.param.b32 	%r105, [retval0];
	} // callseq 20
	ld.global.u32 	%r107, [%rd15+80];
	ld.global.u32 	%r108, [%rd15+84];
	st.local.v2.u32 	[%rd2], {%r107, %r108};
	{ // callseq 21, 0
	.param .b64 param0;
	st.param.b64 	[param0], %rd17;
	.param .b64 param1;
	st.param.b64 	[param1], %rd18;
	.param .b32 retval0;
	call.uni (retval0), 
	vprintf, 
	(
	param0, 
	param1
	);
	ld.param.b32 	%r109, [retval0];
	} // callseq 21
	ld.global.u32 	%r111, [%rd15+96];
	ld.global.u32 	%r112, [%rd15+100];
	st.local.v2.u32 	[%rd2], {%r111, %r112};
	{ // callseq 22, 0
	.param .b64 param0;
	st.param.b64 	[param0], %rd17;
	.param .b64 param1;
	st.param.b64 	[param1], %rd18;
	.param .b32 retval0;
	call.uni (retval0), 
	vprintf, 
	(
	param0, 
	param1
	);
	ld.param.b32 	%r113, [retval0];
	} // callseq 22
	ld.global.u32 	%r115, [%rd15+112];
	ld.global.u32 	%r116, [%rd15+116];
	st.local.v2.u32 	[%rd2], {%r115, %r116};
	{ // callseq 23, 0
	.param .b64 param0;
	st.param.b64 	[param0], %rd17;
	.param .b64 param1;
	st.param.b64 	[param1], %rd18;
	.param .b32 retval0;
	call.uni (retval0), 
	vprintf, 
	(
	param0, 
	param1
	);
	ld.param.b32 	%r117, [retval0];
	} // callseq 23
	add.s32 	%r143, %r143, 8;
$L__BB2_8:
	setp.eq.s32 	%p7, %r7, 0;
	@%p7 bra 	$L__BB2_14;
	and.b32  	%r10, %r16, 3;
	setp.lt.u32 	%p8, %r7, 4;
	@%p8 bra 	$L__BB2_11;
	mul.wide.u32 	%rd19, %r143, 16;
	add.s64 	%rd20, %rd1, %rd19;
	ld.global.u32 	%r119, [%rd20];
	ld.global.u32 	%r120, [%rd20+4];
	st.local.v2.u32 	[%rd2], {%r119, %r120};
	mov.u64 	%rd21, $str;
	cvta.global.u64 	%rd22, %rd21;
	add.u64 	%rd23, %SP, 0;
	{ // callseq 24, 0
	.param .b64 param0;
	st.param.b64 	[param0], %rd22;
	.param .b64 param1;
	st.param.b64 	[param1], %rd23;
	.param .b32 retval0;
	call.uni (retval0), 
	vprintf, 
	(
	param0, 
	param1
	);
	ld.param.b32 	%r121, [retval0];
	} // callseq 24
	ld.global.u32 	%r123, [%rd20+16];
	ld.global.u32 	%r124, [%rd20+20];
	st.local.v2.u32 	[%rd2], {%r123, %r124};
	{ // callseq 25, 0
	.param .b64 param0;
	st.param.b64 	[param0], %rd22;
	.param .b64 param1;
	st.param.b64 	[param1], %rd23;
	.param .b32 retval0;
	call.uni (retval0), 
	vprintf, 
	(
	param0, 
	param1
	);
	ld.param.b32 	%r125, [retval0];
	} // callseq 25
	ld.global.u32 	%r127, [%rd20+32];
	ld.global.u32 	%r128, [%rd20+36];
	st.local.v2.u32 	[%rd2], {%r127, %r128};
	{ // callseq 26, 0
	.param .b64 param0;
	st.param.b64 	[param0], %rd22;
	.param .b64 param1;
	st.param.b64 	[param1], %rd23;
	.param .b32 retval0;
	call.uni (retval0), 
	vprintf, 
	(
	param0, 
	param1
	);
	ld.param.b32 	%r129, [retval0];
	} // callseq 26
	ld.global.u32 	%r131, [%rd20+48];
	ld.global.u32 	%r132, [%rd20+52];
	st.local.v2.u32 	[%rd2], {%r131, %r132};
	{ // callseq 27, 0
	.param .b64 param0;
	st.param.b64 	[param0], %rd22;
	.param .b64 param1;
	st.param.b64 	[param1], %rd23;
	.param .b32 retval0;
	call.uni (retval0), 
	vprintf, 
	(
	param0, 
	param1
	);
	ld.param.b32 	%r133, [retval0];
	} // callseq 27
	add.s32 	%r143, %r143, 4;
$L__BB2_11:
	setp.eq.s32 	%p9, %r10, 0;
	@%p9 bra 	$L__BB2_14;
	mul.wide.u32 	%rd24, %r143, 16;
	add.s64 	%rd25, %rd24, %rd1;
	add.s64 	%rd32, %rd25, 4;
	neg.s32 	%r145, %r10;
	mov.u64 	%rd26, $str;
	add.u64 	%rd28, %SP, 0;
$L__BB2_13:
	.pragma "nounroll";
	ld.global.u32 	%r135, [%rd32+-4];
	ld.global.u32 	%r136, [%rd32];
	st.local.v2.u32 	[%rd2], {%r135, %r136};
	cvta.global.u64 	%rd27, %rd26;
	{ // callseq 28, 0
	.param .b64 param0;
	st.param.b64 	[param0], %rd27;
	.param .b64 param1;
	st.param.b64 	[param1], %rd28;
	.param .b32 retval0;
	call.uni (retval0), 
	vprintf, 
	(
	param0, 
	param1
	);
	ld.param.b32 	%r137, [retval0];
	} // callseq 28
	add.s64 	%rd32, %rd32, 16;
	add.s32 	%r145, %r145, 1;
	setp.ne.s32 	%p10, %r145, 0;
	@%p10 bra 	$L__BB2_13;
$L__BB2_14:
	mov.u64 	%rd29, $str$1;
	cvta.global.u64 	%rd30, %rd29;
	{ // callseq 29, 0
	.param .b64 param0;
	st.param.b64 	[param0], %rd30;
	.param .b64 param1;
	st.param.b64 	[param1], 0;
	.param .b32 retval0;
	call.uni (retval0), 
	vprintf, 
	(
	param0, 
	param1
	);
	ld.param.b32 	%r139, [retval0];
	} // callseq 29
$L__BB2_15:
	ret;

}


// ===== COMPILED SASS (sm_100) =====

	.target	sm_100

	.elftype	@"ET_EXEC"


//--------------------- .note.nv.tkinfo           --------------------------
	.section	.note.nv.tkinfo,"",@"SHT_NOTE"
	.sectionflags	@"SHF_NOTE_NV_TKINFO"
	.tkinfo
        /*0018*/ 	.word	0x00000002
        /*0030*/ 	.string	""
        /*0030*/ 	.string	"ptxas"
        /*0030*/ 	.string	"Cuda compilation tools, release 13.0, V13.0.88"
        /*0030*/ 	.string	"Build cuda_13.0.r13.0/compiler.36424714_0"
        /*0030*/ 	.string	"-arch sm_100 -m 64 "



//--------------------- .note.nv.cuinfo           --------------------------
	.section	.note.nv.cuinfo,"",@"SHT_NOTE"
	.sectionflags	@"SHF_NOTE_NV_CUINFO"
        /*0018*/ 	.short	0x0002
        /*001a*/ 	.short	0x0064
        /*001c*/ 	.short	0x0082
	.zero		2


//--------------------- .nv.info                  --------------------------
	.section	.nv.info,"",@"SHT_CUDA_INFO"
	.align	4


	//----- nvinfo : EIATTR_REGCOUNT
	.align		4
        /*0000*/ 	.byte	0x04, 0x2f
        /*0002*/ 	.short	(.L_5 - .L_4)
	.align		4
.L_4:
        /*0004*/ 	.word	index@(_Z18compare_kernel_ipt5tuplePimPS_)
        /*0008*/ 	.word	0x00000018


	//----- nvinfo : EIATTR_FRAME_SIZE
	.align		4
.L_5:
        /*000c*/ 	.byte	0x04, 0x11
        /*000e*/ 	.short	(.L_7 - .L_6)
	.align		4
.L_6:
        /*0010*/ 	.word	index@(_Z18compare_kernel_ipt5tuplePimPS_)
        /*0014*/ 	.word	0x00000000


	//----- nvinfo : EIATTR_REGCOUNT
	.align		4
.L_7:
        /*0018*/ 	.byte	0x04, 0x2f
        /*001a*/ 	.short	(.L_9 - .L_8)
	.align		4
.L_8:
        /*001c*/ 	.word	index@(_Z20add_new_tuple_device5tuple6StreammPS_)
        /*0020*/ 	.word	0x00000014


	//----- nvinfo : EIATTR_FRAME_SIZE
	.align		4
.L_9:
        /*0024*/ 	.byte	0x04, 0x11
        /*0026*/ 	.short	(.L_11 - .L_10)
	.align		4
.L_10:
        /*0028*/ 	.word	index@(_Z20add_new_tuple_device5tuple6StreammPS_)
        /*002c*/ 	.word	0x00000000


	//----- nvinfo : EIATTR_REGCOUNT
	.align		4
.L_11:
        /*0030*/ 	.byte	0x04, 0x2f
        /*0032*/ 	.short	(.L_13 - .L_12)
	.align		4
.L_12:
        /*0034*/ 	.word	index@(_Z11print_statePK5tuplei)
        /*0038*/ 	.word	0x0000001b


	//----- nvinfo : EIATTR_FRAME_SIZE
	.align		4
.L_13:
        /*003c*/ 	.byte	0x04, 0x11
        /*003e*/ 	.short	(.L_15 - .L_14)
	.align		4
.L_14:
        /*0040*/ 	.word	index@(_Z11print_statePK5tuplei)
        /*0044*/ 	.word	0x00000008


	//----- nvinfo : EIATTR_MIN_STACK_SIZE
	.align		4
.L_15:
        /*0048*/ 	.byte	0x04, 0x12
        /*004a*/ 	.short	(.L_17 - .L_16)
	.align		4
.L_16:
        /*004c*/ 	.word	index@(_Z11print_statePK5tuplei)
        /*0050*/ 	.word	0x00000008


	//----- nvinfo : EIATTR_MIN_STACK_SIZE
	.align		4
.L_17:
        /*0054*/ 	.byte	0x04, 0x12
        /*0056*/ 	.short	(.L_19 - .L_18)
	.align		4
.L_18:
        /*0058*/ 	.word	index@(_Z20add_new_tuple_device5tuple6StreammPS_)
        /*005c*/ 	.word	0x00000000


	//----- nvinfo : EIATTR_MIN_STACK_SIZE
	.align		4
.L_19:
        /*0060*/ 	.byte	0x04, 0x12
        /*0062*/ 	.short	(.L_21 - .L_20)
	.align		4
.L_20:
        /*0064*/ 	.word	index@(_Z18compare_kernel_ipt5tuplePimPS_)
        /*0068*/ 	.word	0x00000000
.L_21:


//--------------------- .nv.compat                --------------------------
	.section	.nv.compat,"",@"SHT_CUDA_COMPAT_INFO"
	.align	4
        /*0000*/ 	.byte	0x02, 0x09, 0x00, 0x00, 0x02, 0x02, 0x01, 0x00, 0x02, 0x05, 0x05, 0x00, 0x03, 0x07, 0x01, 0x01
        /*0010*/ 	.byte	0x02, 0x03, 0x00, 0x00, 0x02, 0x06, 0x01, 0x00, 0x04, 0x0b, 0x08, 0x00, 0x09, 0x00, 0x00, 0x00
        /*0020*/ 	.byte	0x00, 0x00, 0x00, 0x00


//--------------------- .nv.info._Z11print_statePK5tuplei --------------------------
	.section	.nv.info._Z11print_statePK5tuplei,"",@"SHT_CUDA_INFO"
	.sectionflags	@""
	.align	4


	//----- nvinfo : EIATTR_CUDA_API_VERSION
	.align		4
        /*0000*/ 	.byte	0x04, 0x37
        /*0002*/ 	.short	(.L_23 - .L_22)
.L_22:
        /*0004*/ 	.word	0x00000082


	//----- nvinfo : EIATTR_KPARAM_INFO
	.align		4
.L_23:
        /*0008*/ 	.byte	0x04, 0x17
        /*000a*/ 	.short	(.L_25 - .L_24)
.L_24:
        /*000c*/ 	.word	0x00000000
        /*0010*/ 	.short	0x0001
        /*0012*/ 	.short	0x0008
        /*0014*/ 	.byte	0x00, 0xf0, 0x11, 0x00


	//----- nvinfo : EIATTR_KPARAM_INFO
	.align		4
.L_25:
        /*0018*/ 	.byte	0x04, 0x17
        /*001a*/ 	.short	(.L_27 - .L_26)
.L_26:
        /*001c*/ 	.word	0x00000000
        /*0020*/ 	.short	0x0000
        /*0022*/ 	.short	0x0000
        /*0024*/ 	.byte	0x00, 0xf5, 0x21, 0x00


	//----- nvinfo : EIATTR_SPARSE_MMA_MASK
	.align		4
.L_27:
        /*0028*/ 	.byte	0x03, 0x50
        /*002a*/ 	.short	0x0000


	//----- nvinfo : EIATTR_MAXREG_COUNT
	.align		4
        /*002c*/ 	.byte	0x03, 0x1b
        /*002e*/ 	.short	0x00ff


	//----- nvinfo : EIATTR_EXTERNS
	.align		4
        /*0030*/ 	.byte	0x04, 0x0f
        /*0032*/ 	.short	(.L_29 - .L_28)


	//   ....[0]....
	.align		4
.L_28:
        /*0034*/ 	.word	index@(vprintf)


	//----- nvinfo : EIATTR_MERCURY_ISA_VERSION
	.align		4
.L_29:
        /*0038*/ 	.byte	0x03, 0x5f
        /*003a*/ 	.short	0x0101


	//----- nvinfo : EIATTR_VRC_CTA_INIT_COUNT
	.align		4
        /*003c*/ 	.byte	0x02, 0x4a
	.zero		1
	.zero		1


	//----- nvinfo : EIATTR_SYSCALL_OFFSETS
	.align		4
        /*0040*/ 	.byte	0x04, 0x46
        /*0042*/ 	.short	(.L_31 - .L_30)


	//   ....[0]....
.L_30:
        /*0044*/ 	.word	0x000002d0


	//   ....[1]....
        /*0048*/ 	.word	0x00000380


	//   ....[2]....
        /*004c*/ 	.word	0x00000430


	//   ....[3]....
        /*0050*/ 	.word	0x000004e0


	//   ....[4]....
        /*0054*/ 	.word	0x00000590


	//   ....[5]....
        /*0058*/ 	.word	0x00000640


	//   ....[6]....
        /*005c*/ 	.word	0x000006f0


	//   ....[7]....
        /*0060*/ 	.word	0x000007a0


	//   ....[8]....
        /*0064*/ 	.word	0x00000850


	//   ....[9]....
        /*0068*/ 	.word	0x00000900


	//   ....[10]....
        /*006c*/ 	.word	0x000009b0


	//   ....[11]....
        /*0070*/ 	.word	0x00000a60


	//   ....[12]....
        /*0074*/ 	.word	0x00000b10


	//   ....[13]....
        /*0078*/ 	.word	0x00000bc0


	//   ....[14]....
        /*007c*/ 	.word	0x00000c70


	//   ....[15]....
        /*0080*/ 	.word	0x00000d20


	//   ....[16]....
        /*0084*/ 	.word	0x00000ec0


	//   ....[17]....
        /*0088*/ 	.word	0x00000f70


	//   ....[18]....
        /*008c*/ 	.word	0x00001020


	//   ....[19]....
        /*0090*/ 	.word	0x000010d0


	//   ....[20]....
        /*0094*/ 	.word	0x00001180


	//   ....[21]....
        /*0098*/ 	.word	0x00001230


	//   ....[22]....
        /*009c*/ 	.word	0x000012e0


	//   ....[23]....
        /*00a0*/ 	.word	0x00001390


	//   ....[24]....
        /*00a4*/ 	.word	0x000014e0


	//   ....[25]....
        /*00a8*/ 	.word	0x00001590


	//   ....[26]....
        /*00ac*/ 	.word	0x00001640


	//   ....[27]....
        /*00b0*/ 	.word	0x000016f0


	//   ....[28]....
        /*00b4*/ 	.word	0x00001860


	//   ....[29]....
        /*00b8*/ 	.word	0x00001930


	//----- nvinfo : EIATTR_EXIT_INSTR_OFFSETS
	.align		4
.L_31:
        /*00bc*/ 	.byte	0x04, 0x1c
        /*00be*/ 	.short	(.L_33 - .L_32)


	//   ....[0]....
.L_32:
        /*00c0*/ 	.word	0x000000c0


	//   ....[1]....
        /*00c4*/ 	.word	0x00001940


	//----- nvinfo : EIATTR_CRS_STACK_SIZE
	.align		4
.L_33:
        /*00c8*/ 	.byte	0x04, 0x1e
        /*00ca*/ 	.short	(.L_35 - .L_34)
.L_34:
        /*00cc*/ 	.word	0x00000000


	//----- nvinfo : EIATTR_CBANK_PARAM_SIZE
	.align		4
.L_35:
        /*00d0*/ 	.byte	0x03, 0x19
        /*00d2*/ 	.short	0x000c


	//----- nvinfo : EIATTR_PARAM_CBANK
	.align		4
        /*00d4*/ 	.byte	0x04, 0x0a
        /*00d6*/ 	.short	(.L_37 - .L_36)
	.align		4
.L_36:
        /*00d8*/ 	.word	index@(.nv.constant0._Z11print_statePK5tuplei)
        /*00dc*/ 	.short	0x0380
        /*00de*/ 	.short	0x000c


	//----- nvinfo : EIATTR_SW_WAR
	.align		4
.L_37:
        /*00e0*/ 	.byte	0x04, 0x36
        /*00e2*/ 	.short	(.L_39 - .L_38)
.L_38:
        /*00e4*/ 	.word	0x00000008
.L_39:


//--------------------- .nv.info._Z20add_new_tuple_device5tuple6StreammPS_ --------------------------
	.section	.nv.info._Z20add_new_tuple_device5tuple6StreammPS_,"",@"SHT_CUDA_INFO"
	.sectionflags	@""
	.align	4


	//----- nvinfo : EIATTR_CUDA_API_VERSION
	.align		4
        /*0000*/ 	.byte	0x04, 0x37
        /*0002*/ 	.short	(.L_41 - .L_40)
.L_40:
        /*0004*/ 	.word	0x00000082


	//----- nvinfo : EIATTR_KPARAM_INFO
	.align		4
.L_41:
        /*0008*/ 	.byte	0x04, 0x17
        /*000a*/ 	.short	(.L_43 - .L_42)
.L_42:
        /*000c*/ 	.word	0x00000000
        /*0010*/ 	.short	0x0003
        /*0012*/ 	.short	0x0020
        /*0014*/ 	.byte	0x00, 0xf5, 0x21, 0x00


	//----- nvinfo : EIATTR_KPARAM_INFO
	.align		4
.L_43:
        /*0018*/ 	.byte	0x04, 0x17
        /*001a*/ 	.short	(.L_45 - .L_44)
.L_44:
        /*001c*/ 	.word	0x00000000
        /*0020*/ 	.short	0x0002
        /*0022*/ 	.short	0x0018
        /*0024*/ 	.byte	0x00, 0xf0, 0x21, 0x00


	//----- nvinfo : EIATTR_KPARAM_INFO
	.align		4
.L_45:
        /*0028*/ 	.byte	0x04, 0x17
        /*002a*/ 	.short	(.L_47 - .L_46)
.L_46:
        /*002c*/ 	.word	0x00000000
        /*0030*/ 	.short	0x0001
        /*0032*/ 	.short	0x0010
        /*0034*/ 	.byte	0x00, 0xf0, 0x11, 0x00


	//----- nvinfo : EIATTR_KPARAM_INFO
	.align		4
.L_47:
        /*0038*/ 	.byte	0x04, 0x17
        /*003a*/ 	.short	(.L_49 - .L_48)
.L_48:
        /*003c*/ 	.word	0x00000000
        /*0040*/ 	.short	0x0000
        /*0042*/ 	.short	0x0000
        /*0044*/ 	.byte	0x00, 0xf0, 0x41, 0x00


	//----- nvinfo : EIATTR_SPARSE_MMA_MASK
	.align		4
.L_49:
        /*0048*/ 	.byte	0x03, 0x50
        /*004a*/ 	.short	0x0000


	//----- nvinfo : EIATTR_MAXREG_COUNT
	.align		4
        /*004c*/ 	.byte	0x03, 0x1b
        /*004e*/ 	.short	0x00ff


	//----- nvinfo : EIATTR_MERCURY_ISA_VERSION
	.align		4
        /*0050*/ 	.byte	0x03, 0x5f
        /*0052*/ 	.short	0x0101


	//----- nvinfo : EIATTR_VRC_CTA_INIT_COUNT
	.align		4
        /*0054*/ 	.byte	0x02, 0x4a
	.zero		1
	.zero		1


	//----- nvinfo : EIATTR_EXIT_INSTR_OFFSETS
	.align		4
        /*0058*/ 	.byte	0x04, 0x1c
        /*005a*/ 	.short	(.L_51 - .L_50)


	//   ....[0]....
.L_50:
        /*005c*/ 	.word	0x000001e0


	//   ....[1]....
        /*0060*/ 	.word	0x00000380


	//----- nvinfo : EIATTR_CBANK_PARAM_SIZE
	.align		4
.L_51:
        /*0064*/ 	.byte	0x03, 0x19
        /*0066*/ 	.short	0x0028


	//----- nvinfo : EIATTR_PARAM_CBANK
	.align		4
        /*0068*/ 	.byte	0x04, 0x0a
        /*006a*/ 	.short	(.L_53 - .L_52)
	.align		4
.L_52:
        /*006c*/ 	.word	index@(.nv.constant0._Z20add_new_tuple_device5tuple6StreammPS_)
        /*0070*/ 	.short	0x0380
        /*0072*/ 	.short	0x0028


	//----- nvinfo : EIATTR_SW_WAR
	.align		4
.L_53:
        /*0074*/ 	.byte	0x04, 0x36
        /*0076*/ 	.short	(.L_55 - .L_54)
.L_54:
        /*0078*/ 	.word	0x00000008
.L_55:


//--------------------- .nv.info._Z18compare_kernel_ipt5tuplePimPS_ --------------------------
	.section	.nv.info._Z18compare_kernel_ipt5tuplePimPS_,"",@"SHT_CUDA_INFO"
	.sectionflags	@""
	.align	4


	//----- nvinfo : EIATTR_CUDA_API_VERSION
	.align		4
        /*0000*/ 	.byte	0x04, 0x37
        /*0002*/ 	.short	(.L_57 - .L_56)
.L_56:
        /*0004*/ 	.word	0x00000082


	//----- nvinfo : EIATTR_KPARAM_INFO
	.align		4
.L_57:
        /*0008*/ 	.byte	0x04, 0x17
        /*000a*/ 	.short	(.L_59 - .L_58)
.L_58:
        /*000c*/ 	.word	0x00000000
        /*0010*/ 	.short	0x0003
        /*0012*/ 	.short	0x0020
        /*0014*/ 	.byte	0x00, 0xf5, 0x21, 0x00


	//----- nvinfo : EIATTR_KPARAM_INFO
	.align		4
.L_59:
        /*0018*/ 	.byte	0x04, 0x17
        /*001a*/ 	.short	(.L_61 - .L_60)
.L_60:
        /*001c*/ 	.word	0x00000000
        /*0020*/ 	.short	0x0002
        /*0022*/ 	.short	0x0018
        /*0024*/ 	.byte	0x00, 0xf0, 0x21, 0x00


	//----- nvinfo : EIATTR_KPARAM_INFO
	.align		4
.L_61:
        /*0028*/ 	.byte	0x04, 0x17
        /*002a*/ 	.short	(.L_63 - .L_62)
.L_62:
        /*002c*/ 	.word	0x00000000
        /*0030*/ 	.short	0x0001
        /*0032*/ 	.short	0x0010
        /*0034*/ 	.byte	0x00, 0xf5, 0x21, 0x00


	//----- nvinfo : EIATTR_KPARAM_INFO
	.align		4
.L_63:
        /*0038*/ 	.byte	0x04, 0x17
        /*003a*/ 	.short	(.L_65 - .L_64)
.L_64:
        /*003c*/ 	.word	0x00000000
        /*0040*/ 	.short	0x0000
        /*0042*/ 	.short	0x0000
        /*0044*/ 	.byte	0x00, 0xf0, 0x41, 0x00


	//----- nvinfo : EIATTR_SPARSE_MMA_MASK
	.align		4
.L_65:
        /*0048*/ 	.byte	0x03, 0x50
        /*004a*/ 	.short	0x0000


	//----- nvinfo : EIATTR_MAXREG_COUNT
	.align		4
        /*004c*/ 	.byte	0x03, 0x1b
        /*004e*/ 	.short	0x00ff


	//----- nvinfo : EIATTR_MERCURY_ISA_VERSION
	.align		4
        /*0050*/ 	.byte	0x03, 0x5f
        /*0052*/ 	.short	0x0101


	//----- nvinfo : EIATTR_VRC_CTA_INIT_COUNT
	.align		4
        /*0054*/ 	.byte	0x02, 0x4a
	.zero		1
	.zero		1


	//----- nvinfo : EIATTR_EXIT_INSTR_OFFSETS
	.align		4
        /*0058*/ 	.byte	0x04, 0x1c
        /*005a*/ 	.short	(.L_67 - .L_66)


	//   ....[0]....
.L_66:
        /*005c*/ 	.word	0x00001b50


	//----- nvinfo : EIATTR_CRS_STACK_SIZE
	.align		4
.L_67:
        /*0060*/ 	.byte	0x04, 0x1e
        /*0062*/ 	.short	(.L_69 - .L_68)
.L_68:
        /*0064*/ 	.word	0x00000000


	//----- nvinfo : EIATTR_CBANK_PARAM_SIZE
	.align		4
.L_69:
        /*0068*/ 	.byte	0x03, 0x19
        /*006a*/ 	.short	0x0028


	//----- nvinfo : EIATTR_PARAM_CBANK
	.align		4
        /*006c*/ 	.byte	0x04, 0x0a
        /*006e*/ 	.short	(.L_71 - .L_70)
	.align		4
.L_70:
        /*0070*/ 	.word	index@(.nv.constant0._Z18compare_kernel_ipt5tuplePimPS_)
        /*0074*/ 	.short	0x0380
        /*0076*/ 	.short	0x0028


	//----- nvinfo : EIATTR_SW_WAR
	.align		4
.L_71:
        /*0078*/ 	.byte	0x04, 0x36
        /*007a*/ 	.short	(.L_73 - .L_72)
.L_72:
        /*007c*/ 	.word	0x00000008
.L_73:


//--------------------- .nv.callgraph             --------------------------
	.section	.nv.callgraph,"",@"SHT_CUDA_CALLGRAPH"
	.align	4
	.sectionentsize	8
	.align		4
        /*0000*/ 	.word	0x00000000
	.align		4
        /*0004*/ 	.word	0xffffffff
	.align		4
        /*0008*/ 	.word	index@(_Z11print_statePK5tuplei)
	.align		4
        /*000c*/ 	.word	index@(vprintf)
	.align		4
        /*0010*/ 	.word	0x00000000
	.align		4
        /*0014*/ 	.word	0xfffffffe
	.align		4
        /*0018*/ 	.word	0x00000000
	.align		4
        /*001c*/ 	.word	0xfffffffd
	.align		4
        /*0020*/ 	.word	0x00000000
	.align		4
        /*0024*/ 	.word	0xfffffffc


//--------------------- .nv.constant4             --------------------------
	.section	.nv.constant4,"a",@progbits
	.align	8
	.align		8
.nv.constant4:
        /*0000*/ 	.dword	vprintf
	.align		8
        /*0008*/ 	.dword	currentFIFO_s1
	.align		8
        /*0010*/ 	.dword	currentFIFO_s2
	.align		8
        /*0018*/ 	.dword	$str
	.align		8
        /*0020*/ 	.dword	$str$1


//--------------------- .text._Z11print_statePK5tuplei --------------------------
	.section	.text._Z11print_statePK5tuplei,"ax",@progbits
	.align	128
        .global         _Z11print_statePK5tuplei
        .type           _Z11print_statePK5tuplei,@function
        .size           _Z11print_statePK5tuplei,(.L_x_58 - _Z11print_statePK5tuplei)
        .other          _Z11print_statePK5tuplei,@"STO_CUDA_ENTRY STV_DEFAULT"
_Z11print_statePK5tuplei:
.text._Z11print_statePK5tuplei:
[----:B------:R-:W0:Y:S08]  /*0000*/  LDC R1, c[0x0][0x37c] ;  /* 0x0000df00ff017b82 */ /* 0x000e300000000800 */
[----:B------:R-:W1:Y:S01]  /*0010*/  S2UR UR4, SR_CTAID.X ;  /* 0x00000000000479c3 */ /* 0x000e620000002500 */
[----:B------:R-:W2:Y:S01]  /*0020*/  S2R R0, SR_TID.X ;  /* 0x0000000000007919 */ /* 0x000ea20000002100 */
[----:B------:R-:W3:Y:S01]  /*0030*/  LDCU UR7, c[0x0][0x2fc] ;  /* 0x00005f80ff0777ac */ /* 0x000ee20008000800 */
[----:B0-----:R-:W-:Y:S01]  /*0040*/  VIADD R1, R1, 0xfffffff8 ;  /* 0xfffffff801017836 */ /* 0x001fe20000000000 */
[----:B------:R-:W0:Y:S01]  /*0050*/  LDCU UR5, c[0x0][0x360] ;  /* 0x00006c00ff0577ac */ /* 0x000e220008000800 */
[----:B------:R-:W4:Y:S01]  /*0060*/  LDCU UR6, c[0x0][0x2f8] ;  /* 0x00005f00ff0677ac */ /* 0x000f220008000800 */
[----:B-1----:R-:W-:-:S04]  /*0070*/  UIADD3 UR4, UPT, UPT, URZ, -UR4, URZ ;  /* 0x80000004ff047290 */ /* 0x002fc8000fffe0ff */
[----:B0-----:R-:W-:Y:S01]  /*0080*/  UIMAD UR5, UR4, UR5, URZ ;  /* 0x00000005040572a4 */ /* 0x001fe2000f8e02ff */
[----:B----4-:R-:W-:-:S05]  /*0090*/  IADD3 R18, P1, PT, R1, UR6, RZ ;  /* 0x0000000601127c10 */ /* 0x010fca000ff3e0ff */
[----:B--2---:R-:W-:Y:S01]  /*00a0*/  ISETP.NE.AND P0, PT, R0, UR5, PT ;  /* 0x0000000500007c0c */ /* 0x004fe2000bf05270 */
[----:B---3--:R-:W-:-:S12]  /*00b0*/  IMAD.X R2, RZ, RZ, UR7, P1 ;  /* 0x00000007ff027e24 */ /* 0x008fd800088e06ff */
[----:B------:R-:W-:Y:S05]  /*00c0*/  @P0 EXIT ;  /* 0x000000000000094d */ /* 0x000fea0003800000 */
[----:B------:R-:W0:Y:S02]  /*00d0*/  LDCU UR4, c[0x0][0x388] ;  /* 0x00007100ff0477ac */ /* 0x000e240008000800 */
[----:B0-----:R-:W-:-:S09]  /*00e0*/  UISETP.GE.AND UP0, UPT, UR4, 0x1, UPT ;  /* 0x000000010400788c */ /* 0x001fd2000bf06270 */
[----:B------:R-:W-:Y:S05]  /*00f0*/  BRA.U !UP0, `(.L_x_0) ;  /* 0x0000001508f07547 */ /* 0x000fea000b800000 */
[----:B------:R-:W-:Y:S01]  /*0100*/  UISETP.GE.U32.AND UP0, UPT, UR4, 0x10, UPT ;  /* 0x000000100400788c */ /* 0x000fe2000bf06070 */
[----:B------:R-:W-:Y:S01]  /*0110*/  IMAD.MOV.U32 R19, RZ, RZ, RZ ;  /* 0x000000ffff137224 */ /* 0x000fe200078e00ff */
[----:B------:R-:W0:Y:S01]  /*0120*/  LDCU.64 UR36, c[0x0][0x358] ;  /* 0x00006b00ff2477ac */ /* 0x000e220008000a00 */
[----:B------:R-:W-:-:S06]  /*0130*/  ULOP3.LUT UR38, UR4, 0xf, URZ, 0xc0, !UPT ;  /* 0x0000000f04267892 */ /* 0x000fcc000f8ec0ff */
[----:B------:R-:W-:Y:S06]  /*0140*/  BRA.U !UP0, `(.L_x_1) ;  /* 0x0000000d080c7547 */ /* 0x000fec000b800000 */
[----:B------:R-:W1:Y:S01]  /*0150*/  LDCU.64 UR6, c[0x0][0x380] ;  /* 0x00007000ff0677ac */ /* 0x000e620008000a00 */
[----:B------:R-:W-:Y:S01]  /*0160*/  BSSY.RECONVERGENT B6, `(.L_x_1) ;  /* 0x00000c1000067945 */ /* 0x000fe20003800200 */
[----:B------:R-:W-:-:S04]  /*0170*/  ULOP3.LUT UR4, UR4, 0x7ffffff0, URZ, 0xc0, !UPT ;  /* 0x7ffffff004047892 */ /* 0x000fc8000f8ec0ff */
[----:B------:R-:W-:Y:S02]  /*0180*/  UIADD3 UR8, UPT, UPT, -UR4, URZ, URZ ;  /* 0x000000ff04087290 */ /* 0x000fe4000fffe1ff */
[----:B------:R-:W-:-:S04]  /*0190*/  MOV R19, UR4 ;  /* 0x0000000400137c02 */ /* 0x000fc80008000f00 */
[----:B------:R-:W-:Y:S01]  /*01a0*/  IMAD.U32 R23, RZ, RZ, UR8 ;  /* 0x00000008ff177e24 */ /* 0x000fe2000f8e00ff */
[----:B-1----:R-:W-:-:S04]  /*01b0*/  UIADD3 UR5, UP0, UPT, UR6, 0x80, URZ ;  /* 0x0000008006057890 */ /* 0x002fc8000ff1e0ff */
[----:B------:R-:W-:Y:S02]  /*01c0*/  UIADD3.X UR6, UPT, UPT, URZ, UR7, URZ, UP0, !UPT ;  /* 0x00000007ff067290 */ /* 0x000fe400087fe4ff */
[----:B------:R-:W-:-:S04]  /*01d0*/  IMAD.U32 R16, RZ, RZ, UR5 ;  /* 0x00000005ff107e24 */ /* 0x000fc8000f8e00ff */
[----:B------:R-:W-:-:S07]  /*01e0*/  IMAD.U32 R17, RZ, RZ, UR6 ;  /* 0x00000006ff117e24 */ /* 0x000fce000f8e00ff */
.L_x_18:
[----:B0-----:R-:W2:Y:S04]  /*01f0*/  LDG.E R10, desc[UR36][R16.64+-0x80] ;  /* 0xffff8024100a7981 */ /* 0x001ea8000c1e1900 */
[----:B------:R-:W2:Y:S01]  /*0200*/  LDG.E R11, desc[UR36][R16.64+-0x7c] ;  /* 0xffff8424100b7981 */ /* 0x000ea2000c1e1900 */
[----:B------:R-:W-:Y:S01]  /*0210*/  MOV R22, 0x0 ;  /* 0x0000000000167802 */ /* 0x000fe20000000f00 */
[----:B------:R-:W0:Y:S01]  /*0220*/  LDCU.64 UR4, c[0x4][0x18] ;  /* 0x01000300ff0477ac */ /* 0x000e220008000a00 */
[----:B------:R-:W-:Y:S01]  /*0230*/  IADD3 R23, PT, PT, R23, 0x10, RZ ;  /* 0x0000001017177810 */ /* 0x000fe20007ffe0ff */
[----:B------:R-:W-:Y:S01]  /*0240*/  IMAD.MOV.U32 R6, RZ, RZ, R18 ;  /* 0x000000ffff067224 */ /* 0x000fe200078e0012 */
[----:B------:R1:W3:Y:S01]  /*0250*/  LDC.64 R8, c[0x4][R22] ;  /* 0x0100000016087b82 */ /* 0x0002e20000000a00 */
[----:B------:R-:W-:-:S02]  /*0260*/  MOV R7, R2 ;  /* 0x0000000200077202 */ /* 0x000fc40000000f00 */
[----:B------:R-:W-:-:S04]  /*0270*/  ISETP.NE.AND P0, PT, R23, RZ, PT ;  /* 0x000000ff1700720c */ /* 0x000fc80003f05270 */
[----:B------:R-:W-:Y:S01]  /*0280*/  P2R R24, PR, RZ, 0x1 ;  /* 0x00000001ff187803 */ /* 0x000fe20000000000 */
[----:B0-----:R-:W-:Y:S02]  /*0290*/  IMAD.U32 R4, RZ, RZ, UR4 ;  /* 0x00000004ff047e24 */ /* 0x001fe4000f8e00ff */
[----:B------:R-:W-:Y:S01]  /*02a0*/  IMAD.U32 R5, RZ, RZ, UR5 ;  /* 0x00000005ff057e24 */ /* 0x000fe2000f8e00ff */
[----:B--23--:R1:W-:Y:S06]  /*02b0*/  STL.64 [R1], R10 ;  /* 0x0000000a01007387 */ /* 0x00c3ec0000100a00 */
[----:B------:R-:W-:-:S07]  /*02c0*/  LEPC R20, `(.L_x_2) ;  /* 0x000000001014794e */ /* 0x000fce0000000000 */
[----:B-1----:R-:W-:Y:S05]  /*02d0*/  CALL.ABS.NOINC R8 ;  /* 0x0000000008007343 */ /* 0x002fea0003c00000 */
.L_x_2:
[----:B------:R-:W2:Y:S04]  /*02e0*/  LDG.E R10, desc[UR36][R16.64+-0x70] ;  /* 0xffff9024100a7981 */ /* 0x000ea8000c1e1900 */
[----:B------:R-:W2:Y:S01]  /*02f0*/  LDG.E R11, desc[UR36][R16.64+-0x6c] ;  /* 0xffff9424100b7981 */ /* 0x000ea2000c1e1900 */
[----:B------:R0:W1:Y:S01]  /*0300*/  LDC.64 R8, c[0x4][R22] ;  /* 0x0100000016087b82 */ /* 0x0000620000000a00 */
[----:B------:R-:W3:Y:S01]  /*0310*/  LDCU.64 UR4, c[0x4][0x18] ;  /* 0x01000300ff0477ac */ /* 0x000ee20008000a00 */
[----:B------:R-:W-:Y:S01]  /*0320*/  MOV R6, R18 ;  /* 0x0000001200067202 */ /* 0x000fe20000000f00 */
[----:B------:R-:W-:Y:S02]  /*0330*/  IMAD.MOV.U32 R7, RZ, RZ, R2 ;  /* 0x000000ffff077224 */ /* 0x000fe400078e0002 */
[----:B---3--:R-:W-:-:S02]  /*0340*/  IMAD.U32 R4, RZ, RZ, UR4 ;  /* 0x00000004ff047e24 */ /* 0x008fc4000f8e00ff */
[----:B------:R-:W-:Y:S01]  /*0350*/  IMAD.U32 R5, RZ, RZ, UR5 ;  /* 0x00000005ff057e24 */ /* 0x000fe2000f8e00ff */
[----:B-12---:R0:W-:Y:S06]  /*0360*/  STL.64 [R1], R10 ;  /* 0x0000000a01007387 */ /* 0x0061ec0000100a00 */
[----:B------:R-:W-:-:S07]  /*0370*/  LEPC R20, `(.L_x_3) ;  /* 0x000000001014794e */ /* 0x000fce0000000000 */
[----:B0-----:R-:W-:Y:S05]  /*0380*/  CALL.ABS.NOINC R8 ;  /* 0x0000000008007343 */ /* 0x001fea0003c00000 */
.L_x_3:
[----:B------:R-:W2:Y:S04]  /*0390*/  LDG.E R10, desc[UR36][R16.64+-0x60] ;  /* 0xffffa024100a7981 */ /* 0x000ea8000c1e1900 */
[----:B------:R-:W2:Y:S01]  /*03a0*/  LDG.E R11, desc[UR36][R16.64+-0x5c] ;  /* 0xffffa424100b7981 */ /* 0x000ea2000c1e1900 */
[----:B------:R0:W1:Y:S01]  /*03b0*/  LDC.64 R8, c[0x4][R22] ;  /* 0x0100000016087b82 */ /* 0x0000620000000a00 */
[----:B------:R-:W3:Y:S01]  /*03c0*/  LDCU.64 UR4, c[0x4][0x18] ;  /* 0x01000300ff0477ac */ /* 0x000ee20008000a00 */
[----:B------:R-:W-:Y:S02]  /*03d0*/  IMAD.MOV.U32 R6, RZ, RZ, R18 ;  /* 0x000000ffff067224 */ /* 0x000fe400078e0012 */
[----:B------:R-:W-:Y:S02]  /*03e0*/  IMAD.MOV.U32 R7, RZ, RZ, R2 ;  /* 0x000000ffff077224 */ /* 0x000fe400078e0002 */
[----:B---3--:R-:W-:Y:S01]  /*03f0*/  IMAD.U32 R4, RZ, RZ, UR4 ;  /* 0x00000004ff047e24 */ /* 0x008fe2000f8e00ff */
[----:B------:R-:W-:Y:S01]  /*0400*/  MOV R5, UR5 ;  /* 0x0000000500057c02 */ /* 0x000fe20008000f00 */
[----:B-12---:R0:W-:Y:S06]  /*0410*/  STL.64 [R1], R10 ;  /* 0x0000000a01007387 */ /* 0x0061ec0000100a00 */
[----:B------:R-:W-:-:S07]  /*0420*/  LEPC R20, `(.L_x_4) ;  /* 0x000000001014794e */ /* 0x000fce0000000000 */
[----:B0-----:R-:W-:Y:S05]  /*0430*/  CALL.ABS.NOINC R8 ;  /* 0x0000000008007343 */ /* 0x001fea0003c00000 */
.L_x_4:
[----:B------:R-:W2:Y:S04]  /*0440*/  LDG.E R10, desc[UR36][R16.64+-0x50] ;  /* 0xffffb024100a7981 */ /* 0x000ea8000c1e1900 */
[----:B------:R-:W2:Y:S01]  /*0450*/  LDG.E R11, desc[UR36][R16.64+-0x4c] ;  /* 0xffffb424100b7981 */ /* 0x000ea2000c1e1900 */
[----:B------:R0:W1:Y:S01]  /*0460*/  LDC.64 R8, c[0x4][R22] ;  /* 0x0100000016087b82 */ /* 0x0000620000000a00 */
[----:B------:R-:W3:Y:S01]  /*0470*/  LDCU.64 UR4, c[0x4][0x18] ;  /* 0x01000300ff0477ac */ /* 0x000ee20008000a00 */
[----:B------:R-:W-:Y:S01]  /*0480*/  IMAD.MOV.U32 R6, RZ, RZ, R18 ;  /* 0x000000ffff067224 */ /* 0x000fe200078e0012 */
[----:B------:R-:W-:Y:S02]  /*0490*/  MOV R7, R2 ;  /* 0x0000000200077202 */ /* 0x000fe40000000f00 */
[----:B---3--:R-:W-:Y:S01]  /*04a0*/  MOV R4, UR4 ;  /* 0x0000000400047c02 */ /* 0x008fe20008000f00 */
[----:B------:R-:W-:Y:S01]  /*04b0*/  IMAD.U32 R5, RZ, RZ, UR5 ;  /* 0x00000005ff057e24 */ /* 0x000fe2000f8e00ff */
[----:B-12---:R0:W-:Y:S06]  /*04c0*/  STL.64 [R1], R10 ;  /* 0x0000000a01007387 */ /* 0x0061ec0000100a00 */
[----:B------:R-:W-:-:S07]  /*04d0*/  LEPC R20, `(.L_x_5) ;  /* 0x000000001014794e */ /* 0x000fce0000000000 */
[----:B0-----:R-:W-:Y:S05]  /*04e0*/  CALL.ABS.NOINC R8 ;  /* 0x0000000008007343 */ /* 0x001fea0003c00000 */
.L_x_5:
        /* <DEDUP_REMOVED lines=11> */
.L_x_6:
        /* <DEDUP_REMOVED lines=11> */
.L_x_7:
        /* <DEDUP_REMOVED lines=11> */
.L_x_8:
        /* <DEDUP_REMOVED lines=11> */
.L_x_9:
        /* <DEDUP_REMOVED lines=11> */
.L_x_10:
        /* <DEDUP_REMOVED lines=11> */
.L_x_11:
        /* <DEDUP_REMOVED lines=11> */
.L_x_12:
        /* <DEDUP_REMOVED lines=11> */
.L_x_13:
        /* <DEDUP_REMOVED lines=11> */
.L_x_14:
        /* <DEDUP_REMOVED lines=11> */
.L_x_15:
        /* <DEDUP_REMOVED lines=11> */
.L_x_16:
        /* <DEDUP_REMOVED lines=11> */
.L_x_17:
[----:B------:R-:W-:Y:S02]  /*0d30*/  ISETP.NE.AND P6, PT, R24, RZ, PT ;  /* 0x000000ff1800720c */ /* 0x000fe40003fc5270 */
[----:B------:R-:W-:-:S05]  /*0d40*/  IADD3 R16, P0, PT, R16, 0x100, RZ ;  /* 0x0000010010107810 */ /* 0x000fca0007f1e0ff */
[----:B------:R-:W-:-:S06]  /*0d50*/  IMAD.X R17, RZ, RZ, R17, P0 ;  /* 0x000000ffff117224 */ /* 0x000fcc00000e0611 */
[----:B------:R-:W-:Y:S05]  /*0d60*/  @P6 BRA `(.L_x_18) ;  /* 0xfffffff400206947 */ /* 0x000fea000383ffff */
[----:B------:R-:W-:Y:S05]  /*0d70*/  BSYNC.RECONVERGENT B6 ;  /* 0x0000000000067941 */ /* 0x000fea0003800200 */
.L_x_1:
[----:B------:R-:W-:Y:S01]  /*0d80*/  UISETP.NE.AND UP0, UPT, UR38, URZ, UPT ;  /* 0x000000ff2600728c */ /* 0x000fe2000bf05270 */
[----:B------:R-:W-:Y:S08]  /*0d90*/  BSSY.RECONVERGENT B6, `(.L_x_0) ;  /* 0x00000b2000067945 */ /* 0x000ff00003800200 */
[----:B------:R-:W-:Y:S05]  /*0da0*/  BRA.U !UP0, `(.L_x_19) ;  /* 0x0000000908c07547 */ /* 0x000fea000b800000 */
[----:B------:R-:W1:Y:S01]  /*0db0*/  LDC R23, c[0x0][0x388] ;  /* 0x0000e200ff177b82 */ /* 0x000e620000000800 */
[----:B------:R-:W-:Y:S01]  /*0dc0*/  UISETP.GE.U32.AND UP0, UPT, UR38, 0x8, UPT ;  /* 0x000000082600788c */ /* 0x000fe2000bf06070 */
[----:B-1----:R-:W-:-:S08]  /*0dd0*/  LOP3.LUT R23, R23, 0x7, RZ, 0xc0, !PT ;  /* 0x0000000717177812 */ /* 0x002fd000078ec0ff */
[----:B------:R-:W-:Y:S05]  /*0de0*/  BRA.U !UP0, `(.L_x_20) ;  /* 0x0000000508707547 */ /* 0x000fea000b800000 */
[----:B------:R-:W1:Y:S01]  /*0df0*/  LDC.64 R16, c[0x0][0x380] ;  /* 0x0000e000ff107b82 */ /* 0x000e620000000a00 */
[----:B------:R-:W-:Y:S01]  /*0e00*/  MOV R22, 0x0 ;  /* 0x0000000000167802 */ /* 0x000fe20000000f00 */
[----:B------:R-:W2:Y:S01]  /*0e10*/  LDCU.64 UR4, c[0x4][0x18] ;  /* 0x01000300ff0477ac */ /* 0x000ea20008000a00 */
[----:B-1----:R-:W-:-:S05]  /*0e20*/  IMAD.WIDE.U32 R16, R19, 0x10, R16 ;  /* 0x0000001013107825 */ /* 0x002fca00078e0010 */
[----:B0-----:R-:W3:Y:S04]  /*0e30*/  LDG.E R10, desc[UR36][R16.64] ;  /* 0x00000024100a7981 */ /* 0x001ee8000c1e1900 */
[----:B------:R-:W3:Y:S01]  /*0e40*/  LDG.E R11, desc[UR36][R16.64+0x4] ;  /* 0x00000424100b7981 */ /* 0x000ee2000c1e1900 */
[----:B------:R0:W1:Y:S01]  /*0e50*/  LDC.64 R8, c[0x4][R22] ;  /* 0x0100000016087b82 */ /* 0x0000620000000a00 */
[----:B--2---:R-:W-:Y:S01]  /*0e60*/  IMAD.U32 R4, RZ, RZ, UR4 ;  /* 0x00000004ff047e24 */ /* 0x004fe2000f8e00ff */
[----:B------:R-:W-:Y:S01]  /*0e70*/  MOV R5, UR5 ;  /* 0x0000000500057c02 */ /* 0x000fe20008000f00 */
[----:B------:R-:W-:Y:S02]  /*0e80*/  IMAD.MOV.U32 R6, RZ, RZ, R18 ;  /* 0x000000ffff067224 */ /* 0x000fe400078e0012 */
[----:B------:R-:W-:Y:S01]  /*0e90*/  IMAD.MOV.U32 R7, RZ, RZ, R2 ;  /* 0x000000ffff077224 */ /* 0x000fe200078e0002 */
[----:B-1-3--:R0:W-:Y:S06]  /*0ea0*/  STL.64 [R1], R10 ;  /* 0x0000000a01007387 */ /* 0x00a1ec0000100a00 */
[----:B------:R-:W-:-:S07]  /*0eb0*/  LEPC R20, `(.L_x_21) ;  /* 0x000000001014794e */ /* 0x000fce0000000000 */
[----:B0-----:R-:W-:Y:S05]  /*0ec0*/  CALL.ABS.NOINC R8 ;  /* 0x0000000008007343 */ /* 0x001fea0003c00000 */
.L_x_21:
        /* <DEDUP_REMOVED lines=11> */
.L_x_22:
        /* <DEDUP_REMOVED lines=11> */
.L_x_23:
        /* <DEDUP_REMOVED lines=11> */
.L_x_24:
        /* <DEDUP_REMOVED lines=11> */
.L_x_25:
        /* <DEDUP_REMOVED lines=11> */
.L_x_26:
        /* <DEDUP_REMOVED lines=11> */
.L_x_27:
        /* <DEDUP_REMOVED lines=11> */
.L_x_28:
[----:B------:R-:W-:-:S07]  /*13a0*/  VIADD R19, R19, 0x8 ;  /* 0x0000000813137836 */ /* 0x000fce0000000000 */
.L_x_20:
[----:B------:R-:W-:-:S13]  /*13b0*/  ISETP.NE.AND P0, PT, R23, RZ, PT ;  /* 0x000000ff1700720c */ /* 0x000fda0003f05270 */
[----:B------:R-:W-:Y:S05]  /*13c0*/  @!P0 BRA `(.L_x_19) ;  /* 0x0000000400388947 */ /* 0x000fea0003800000 */
[----:B------:R-:W1:Y:S01]  /*13d0*/  LDC R0, c[0x0][0x388] ;  /* 0x0000e200ff007b82 */ /* 0x000e620000000800 */
[----:B------:R-:W-:Y:S02]  /*13e0*/  ISETP.GE.U32.AND P0, PT, R23, 0x4, PT ;  /* 0x000000041700780c */ /* 0x000fe40003f06070 */
[----:B-1----:R-:W-:-:S11]  /*13f0*/  LOP3.LUT R23, R0, 0x3, RZ, 0xc0, !PT ;  /* 0x0000000300177812 */ /* 0x002fd600078ec0ff */
[----:B------:R-:W-:Y:S05]  /*1400*/  @!P0 BRA `(.L_x_29) ;  /* 0x0000000000c08947 */ /* 0x000fea0003800000 */
        /* <DEDUP_REMOVED lines=14> */
.L_x_30:
        /* <DEDUP_REMOVED lines=11> */
.L_x_31:
        /* <DEDUP_REMOVED lines=11> */
.L_x_32:
        /* <DEDUP_REMOVED lines=11> */
.L_x_33:
[----:B------:R-:W-:-:S07]  /*1700*/  IADD3 R19, PT, PT, R19, 0x4, RZ ;  /* 0x0000000413137810 */ /* 0x000fce0007ffe0ff */
.L_x_29:
[----:B------:R-:W-:-:S13]  /*1710*/  ISETP.NE.AND P0, PT, R23, RZ, PT ;  /* 0x000000ff1700720c */ /* 0x000fda0003f05270 */
[----:B------:R-:W-:Y:S05]  /*1720*/  @!P0 BRA `(.L_x_19) ;  /* 0x0000000000608947 */ /* 0x000fea0003800000 */
[----:B------:R-:W1:Y:S01]  /*1730*/  LDC.64 R4, c[0x0][0x380] ;  /* 0x0000e000ff047b82 */ /* 0x000e620000000a00 */
[----:B------:R-:W-:Y:S02]  /*1740*/  IMAD.MOV R23, RZ, RZ, -R23 ;  /* 0x000000ffff177224 */ /* 0x000fe400078e0a17 */
[----:B-1----:R-:W-:-:S03]  /*1750*/  IMAD.WIDE.U32 R4, R19, 0x10, R4 ;  /* 0x0000001013047825 */ /* 0x002fc600078e0004 */
[----:B------:R-:W-:-:S05]  /*1760*/  IADD3 R16, P0, PT, R4, 0x4, RZ ;  /* 0x0000000404107810 */ /* 0x000fca0007f1e0ff */
[----:B------:R-:W-:-:S08]  /*1770*/  IMAD.X R17, RZ, RZ, R5, P0 ;  /* 0x000000ffff117224 */ /* 0x000fd000000e0605 */
.L_x_35:
[----:B0-----:R-:W2:Y:S01]  /*1780*/  LDG.E R8, desc[UR36][R16.64+-0x4] ;  /* 0xfffffc2410087981 */ /* 0x001ea2000c1e1900 */
[----:B------:R-:W0:Y:S03]  /*1790*/  LDCU.64 UR4, c[0x4][0x18] ;  /* 0x01000300ff0477ac */ /* 0x000e260008000a00 */
[----:B------:R-:W2:Y:S01]  /*17a0*/  LDG.E R9, desc[UR36][R16.64] ;  /* 0x0000002410097981 */ /* 0x000ea2000c1e1900 */
[----:B------:R-:W-:Y:S01]  /*17b0*/  IADD3 R23, PT, PT, R23, 0x1, RZ ;  /* 0x0000000117177810 */ /* 0x000fe20007ffe0ff */
[----:B------:R-:W-:Y:S01]  /*17c0*/  IMAD.MOV.U32 R7, RZ, RZ, R2 ;  /* 0x000000ffff077224 */ /* 0x000fe200078e0002 */
[----:B------:R-:W-:Y:S02]  /*17d0*/  MOV R0, 0x0 ;  /* 0x0000000000007802 */ /* 0x000fe40000000f00 */
[----:B------:R-:W-:Y:S02]  /*17e0*/  ISETP.NE.AND P0, PT, R23, RZ, PT ;  /* 0x000000ff1700720c */ /* 0x000fe40003f05270 */
[----:B------:R1:W3:Y:S01]  /*17f0*/  LDC.64 R10, c[0x4][R0] ;  /* 0x01000000000a7b82 */ /* 0x0002e20000000a00 */
[----:B------:R-:W-:Y:S01]  /*1800*/  MOV R6, R18 ;  /* 0x0000001200067202 */ /* 0x000fe20000000f00 */
[----:B0-----:R-:W-:Y:S01]  /*1810*/  IMAD.U32 R4, RZ, RZ, UR4 ;  /* 0x00000004ff047e24 */ /* 0x001fe2000f8e00ff */
[----:B-1----:R-:W-:Y:S01]  /*1820*/  P2R R0, PR, RZ, 0x1 ;  /* 0x00000001ff007803 */ /* 0x002fe20000000000 */
[----:B------:R-:W-:Y:S01]  /*1830*/  IMAD.U32 R5, RZ, RZ, UR5 ;  /* 0x00000005ff057e24 */ /* 0x000fe2000f8e00ff */
[----:B--23--:R0:W-:Y:S06]  /*1840*/  STL.64 [R1], R8 ;  /* 0x0000000801007387 */ /* 0x00c1ec0000100a00 */
[----:B------:R-:W-:-:S07]  /*1850*/  LEPC R20, `(.L_x_34) ;  /* 0x000000001014794e */ /* 0x000fce0000000000 */
[----:B0-----:R-:W-:Y:S05]  /*1860*/  CALL.ABS.NOINC R10 ;  /* 0x000000000a007343 */ /* 0x001fea0003c00000 */
.L_x_34:
[----:B------:R-:W-:Y:S02]  /*1870*/  ISETP.NE.AND P6, PT, R23, RZ, PT ;  /* 0x000000ff1700720c */ /* 0x000fe40003fc5270 */
[----:B------:R-:W-:-:S05]  /*1880*/  IADD3 R16, P0, PT, R16, 0x10, RZ ;  /* 0x0000001010107810 */ /* 0x000fca0007f1e0ff */
[----:B------:R-:W-:-:S06]  /*1890*/  IMAD.X R17, RZ, RZ, R17, P0 ;  /* 0x000000ffff117224 */ /* 0x000fcc00000e0611 */
[----:B------:R-:W-:Y:S05]  /*18a0*/  @P6 BRA `(.L_x_35) ;  /* 0xfffffffc00b46947 */ /* 0x000fea000383ffff */
.L_x_19:
[----:B0-----:R-:W-:Y:S05]  /*18b0*/  BSYNC.RECONVERGENT B6 ;  /* 0x0000000000067941 */ /* 0x001fea0003800200 */
.L_x_0:
[----:B------:R-:W-:Y:S01]  /*18c0*/  MOV R0, 0x0 ;  /* 0x0000000000007802 */ /* 0x000fe20000000f00 */
[----:B------:R-:W0:Y:S01]  /*18d0*/  LDCU.64 UR4, c[0x4][0x20] ;  /* 0x01000400ff0477ac */ /* 0x000e220008000a00 */
[----:B------:R-:W-:Y:S02]  /*18e0*/  CS2R R6, SRZ ;  /* 0x0000000000067805 */ /* 0x000fe4000001ff00 */
[----:B------:R1:W2:Y:S01]  /*18f0*/  LDC.64 R2, c[0x4][R0] ;  /* 0x0100000000027b82 */ /* 0x0002a20000000a00 */
[----:B0-----:R-:W-:Y:S01]  /*1900*/  MOV R4, UR4 ;  /* 0x0000000400047c02 */ /* 0x001fe20008000f00 */
[----:B-1----:R-:W-:-:S07]  /*1910*/  IMAD.U32 R5, RZ, RZ, UR5 ;  /* 0x00000005ff057e24 */ /* 0x002fce000f8e00ff */
[----:B------:R-:W-:-:S07]  /*1920*/  LEPC R20, `(.L_x_36) ;  /* 0x000000001014794e */ /* 0x000fce0000000000 */
[----:B--2---:R-:W-:Y:S05]  /*1930*/  CALL.ABS.NOINC R2 ;  /* 0x0000000002007343 */ /* 0x004fea0003c00000 */
.L_x_36:
[----:B------:R-:W-:Y:S05]  /*1940*/  EXIT ;  /* 0x000000000000794d */ /* 0x000fea0003800000 */
.L_x_37:
[----:B------:R-:W-:-:S00]  /*1950*/  BRA `(.L_x_37) ;  /* 0xfffffffc00fc7947 */ /* 0x000fc0000383ffff */
[----:B------:R-:W-:-:S00]  /*1960*/  NOP ;  /* 0x0000000000007918 */ /* 0x000fc00000000000 */
        /* <DEDUP_REMOVED lines=9> */
.L_x_58:


//--------------------- .text._Z20add_new_tuple_device5tuple6StreammPS_ --------------------------
	.section	.text._Z20add_new_tuple_device5tuple6StreammPS_,"ax",@progbits
	.align	128
        .global         _Z20add_new_tuple_device5tuple6StreammPS_
        .type           _Z20add_new_tuple_device5tuple6StreammPS_,@function
        .size           _Z20add_new_tuple_device5tuple6StreammPS_,(.L_x_59 - _Z20add_new_tuple_device5tuple6StreammPS_)
        .other          _Z20add_new_tuple_device5tuple6StreammPS_,@"STO_CUDA_ENTRY STV_DEFAULT"
_Z20add_new_tuple_device5tuple6StreammPS_:
.text._Z20add_new_tuple_device5tuple6StreammPS_:
[----:B------:R-:W-:Y:S01]  /*0000*/  LDC R1, c[0x0][0x37c] ;  /* 0x0000df00ff017b82 */ /* 0x000fe20000000800 */
[----:B------:R-:W0:Y:S02]  /*0010*/  LDCU UR4, c[0x0][0x390] ;  /* 0x00007200ff0477ac */ /* 0x000e240008000800 */
[----:B0-----:R-:W-:Y:S01]  /*0020*/  UISETP.NE.AND UP0, UPT, UR4, URZ, UPT ;  /* 0x000000ff0400728c */ /* 0x001fe2000bf05270 */
[----:B------:R-:W0:Y:S08]  /*0030*/  LDCU.64 UR4, c[0x0][0x358] ;  /* 0x00006b00ff0477ac */ /* 0x000e300008000a00 */
[----:B------:R-:W-:Y:S05]  /*0040*/  BRA.U UP0, `(.L_x_38) ;  /* 0x0000000100687547 */ /* 0x000fea000b800000 */
[----:B------:R-:W0:Y:S08]  /*0050*/  LDC.64 R2, c[0x4][0x8] ;  /* 0x01000200ff027b82 */ /* 0x000e300000000a00 */
[----:B------:R-:W1:Y:S08]  /*0060*/  LDC.64 R10, c[0x0][0x3a0] ;  /* 0x0000e800ff0a7b82 */ /* 0x000e700000000a00 */
[----:B------:R-:W2:Y:S01]  /*0070*/  LDC.64 R12, c[0x0][0x380] ;  /* 0x0000e000ff0c7b82 */ /* 0x000ea20000000a00 */
[----:B0-----:R-:W1:Y:S07]  /*0080*/  LDG.E.64 R4, desc[UR4][R2.64] ;  /* 0x0000000402047981 */ /* 0x001e6e000c1e1b00 */
[----:B------:R-:W0:Y:S08]  /*0090*/  LDC R15, c[0x0][0x38c] ;  /* 0x0000e300ff0f7b82 */ /* 0x000e300000000800 */
[----:B------:R-:W3:Y:S01]  /*00a0*/  LDC.64 R16, c[0x0][0x398] ;  /* 0x0000e600ff107b82 */ /* 0x000ee20000000a00 */
[----:B-1----:R-:W-:-:S04]  /*00b0*/  LEA R6, P0, R4, R10, 0x4 ;  /* 0x0000000a04067211 */ /* 0x002fc800078020ff */
[----:B------:R-:W-:-:S05]  /*00c0*/  LEA.HI.X R7, R4, R11, R5, 0x4, P0 ;  /* 0x0000000b04077211 */ /* 0x000fca00000f2405 */
[----:B--2---:R1:W-:Y:S04]  /*00d0*/  STG.E desc[UR4][R6.64], R12 ;  /* 0x0000000c06007986 */ /* 0x0043e8000c101904 */
[----:B------:R-:W2:Y:S02]  /*00e0*/  LDG.E.64 R4, desc[UR4][R2.64] ;  /* 0x0000000402047981 */ /* 0x000ea4000c1e1b00 */
[----:B--2---:R-:W-:-:S04]  /*00f0*/  LEA R8, P0, R4, R10, 0x4 ;  /* 0x0000000a04087211 */ /* 0x004fc800078020ff */
[----:B------:R-:W-:-:S05]  /*0100*/  LEA.HI.X R9, R4, R11, R5, 0x4, P0 ;  /* 0x0000000b04097211 */ /* 0x000fca00000f2405 */
[----:B0-----:R-:W-:Y:S04]  /*0110*/  STG.E desc[UR4][R8.64+0xc], R15 ;  /* 0x00000c0f08007986 */ /* 0x001fe8000c101904 */
[----:B------:R-:W2:Y:S02]  /*0120*/  LDG.E.64 R4, desc[UR4][R2.64] ;  /* 0x0000000402047981 */ /* 0x000ea4000c1e1b00 */
[----:B--2---:R-:W-:-:S04]  /*0130*/  LEA R10, P0, R4, R10, 0x4 ;  /* 0x0000000a040a7211 */ /* 0x004fc800078020ff */
[----:B------:R-:W-:-:S05]  /*0140*/  LEA.HI.X R11, R4, R11, R5, 0x4, P0 ;  /* 0x0000000b040b7211 */ /* 0x000fca00000f2405 */
[----:B------:R-:W-:Y:S04]  /*0150*/  STG.E desc[UR4][R10.64+0x4], R13 ;  /* 0x0000040d0a007986 */ /* 0x000fe8000c101904 */
[----:B------:R-:W1:Y:S02]  /*0160*/  LDG.E.64 R4, desc[UR4][R2.64] ;  /* 0x0000000402047981 */ /* 0x000e64000c1e1b00 */
[----:B-1----:R-:W-:-:S05]  /*0170*/  IADD3 R7, P0, PT, R4, 0x1, RZ ;  /* 0x0000000104077810 */ /* 0x002fca0007f1e0ff */
[----:B------:R-:W-:Y:S01]  /*0180*/  IMAD.X R0, RZ, RZ, R5, P0 ;  /* 0x000000ffff007224 */ /* 0x000fe200000e0605 */
[----:B---3--:R-:W-:-:S04]  /*0190*/  ISETP.NE.U32.AND P0, PT, R7, R16, PT ;  /* 0x000000100700720c */ /* 0x008fc80003f05070 */
[----:B------:R-:W-:-:S04]  /*01a0*/  ISETP.NE.AND.EX P0, PT, R0, R17, PT, P0 ;  /* 0x000000110000720c */ /* 0x000fc80003f05300 */
[----:B------:R-:W-:Y:S02]  /*01b0*/  SEL R4, R7, RZ, P0 ;  /* 0x000000ff07047207 */ /* 0x000fe40000000000 */
[----:B------:R-:W-:-:S05]  /*01c0*/  SEL R5, R0, RZ, P0 ;  /* 0x000000ff00057207 */ /* 0x000fca0000000000 */
[----:B------:R-:W-:Y:S01]  /*01d0*/  STG.E.64 desc[UR4][R2.64], R4 ;  /* 0x0000000402007986 */ /* 0x000fe2000c101b04 */
[----:B------:R-:W-:Y:S05]  /*01e0*/  EXIT ;  /* 0x000000000000794d */ /* 0x000fea0003800000 */
.L_x_38:
        /* <DEDUP_REMOVED lines=26> */
.L_x_39:
        /* <DEDUP_REMOVED lines=15> */
.L_x_59:


//--------------------- .text._Z18compare_kernel_ipt5tuplePimPS_ --------------------------
	.section	.text._Z18compare_kernel_ipt5tuplePimPS_,"ax",@progbits
	.align	128
        .global         _Z18compare_kernel_ipt5tuplePimPS_
        .type           _Z18compare_kernel_ipt5tuplePimPS_,@function
        .size           _Z18compare_kernel_ipt5tuplePimPS_,(.L_x_60 - _Z18compare_kernel_ipt5tuplePimPS_)
        .other          _Z18compare_kernel_ipt5tuplePimPS_,@"STO_CUDA_ENTRY STV_DEFAULT"
_Z18compare_kernel_ipt5tuplePimPS_:
.text._Z18compare_kernel_ipt5tuplePimPS_:
[----:B------:R-:W-:Y:S01]  /*0000*/  LDC R1, c[0x0][0x37c] ;  /* 0x0000df00ff017b82 */ /* 0x000fe20000000800 */
[----:B------:R-:W0:Y:S07]  /*0010*/  S2R R4, SR_TID.X ;  /* 0x0000000000047919 */ /* 0x000e2e0000002100 */
[----:B------:R-:W0:Y:S01]  /*0020*/  S2UR UR4, SR_CTAID.X ;  /* 0x00000000000479c3 */ /* 0x000e220000002500 */
[----:B------:R-:W1:Y:S01]  /*0030*/  LDCU.64 UR8, c[0x0][0x398] ;  /* 0x00007300ff0877ac */ /* 0x000e620008000a00 */
[----:B------:R-:W-:Y:S01]  /*0040*/  BSSY.RECONVERGENT B1, `(.L_x_40) ;  /* 0x00001ac000017945 */ /* 0x000fe20003800200 */
[----:B------:R-:W2:Y:S05]  /*0050*/  LDCU UR12, c[0x0][0x380] ;  /* 0x00007000ff0c77ac */ /* 0x000eaa0008000800 */
[----:B------:R-:W0:Y:S01]  /*0060*/  LDC R3, c[0x0][0x360] ;  /* 0x0000d800ff037b82 */ /* 0x000e220000000800 */
[----:B------:R-:W3:Y:S01]  /*0070*/  LDCU.64 UR10, c[0x0][0x3a0] ;  /* 0x00007400ff0a77ac */ /* 0x000ee20008000a00 */
[----:B0-----:R-:W-:Y:S01]  /*0080*/  IMAD R4, R3, UR4, R4 ;  /* 0x0000000403047c24 */ /* 0x001fe2000f8e0204 */
[----:B------:R-:W0:Y:S03]  /*0090*/  LDCU.64 UR4, c[0x0][0x358] ;  /* 0x00006b00ff0477ac */ /* 0x000e260008000a00 */
[----:B------:R-:W-:-:S03]  /*00a0*/  IMAD.WIDE.U32 R2, R4, 0x20, RZ ;  /* 0x0000002004027825 */ /* 0x000fc600078e00ff */
[----:B------:R-:W-:-:S04]  /*00b0*/  IADD3 R0, P1, PT, R2, 0x20, RZ ;  /* 0x0000002002007810 */ /* 0x000fc80007f3e0ff */
[----:B-1----:R-:W-:Y:S01]  /*00c0*/  ISETP.GE.U32.AND P0, PT, R0, UR8, PT ;  /* 0x0000000800007c0c */ /* 0x002fe2000bf06070 */
[----:B------:R-:W-:-:S05]  /*00d0*/  IMAD.X R0, RZ, RZ, R3, P1 ;  /* 0x000000ffff007224 */ /* 0x000fca00008e0603 */
[----:B------:R-:W-:-:S13]  /*00e0*/  ISETP.GE.U32.AND.EX P0, PT, R0, UR9, PT, P0 ;  /* 0x0000000900007c0c */ /* 0x000fda000bf06100 */
[----:B0-23--:R-:W-:Y:S05]  /*00f0*/  @P0 BRA `(.L_x_41) ;  /* 0x00000010009c0947 */ /* 0x00dfea0003800000 */
[----:B------:R-:W0:Y:S02]  /*0100*/  LDCU.64 UR6, c[0x0][0x3a0] ;  /* 0x00007400ff0677ac */ /* 0x000e240008000a00 */
[C---:B0-----:R-:W-:Y:S01]  /*0110*/  LEA R2, P0, R4.reuse, UR6, 0x4 ;  /* 0x0000000604027c11 */ /* 0x041fe2000f8020ff */
[----:B------:R-:W0:Y:S03]  /*0120*/  LDCU UR6, c[0x0][0x384] ;  /* 0x00007080ff0677ac */ /* 0x000e260008000800 */
[----:B------:R-:W-:-:S05]  /*0130*/  LEA.HI.X R3, R4, UR7, RZ, 0x4, P0 ;  /* 0x0000000704037c11 */ /* 0x000fca00080f24ff */
[----:B------:R-:W0:Y:S04]  /*0140*/  LDG.E R0, desc[UR4][R2.64+0x4] ;  /* 0x0000040402007981 */ /* 0x000e28000c1e1900 */
[----:B------:R-:W2:Y:S04]  /*0150*/  LDG.E R6, desc[UR4][R2.64+0x204] ;  /* 0x0002040402067981 */ /* 0x000ea8000c1e1900 */
[----:B------:R-:W3:Y:S04]  /*0160*/  LDG.E R9, desc[UR4][R2.64+0x404] ;  /* 0x0004040402097981 */ /* 0x000ee8000c1e1900 */
[----:B------:R-:W4:Y:S04]  /*0170*/  LDG.E R10, desc[UR4][R2.64+0x604] ;  /* 0x00060404020a7981 */ /* 0x000f28000c1e1900 */
[----:B------:R-:W5:Y:S04]  /*0180*/  LDG.E R11, desc[UR4][R2.64+0x804] ;  /* 0x00080404020b7981 */ /* 0x000f68000c1e1900 */
[----:B------:R-:W5:Y:S04]  /*0190*/  LDG.E R8, desc[UR4][R2.64+0xa04] ;  /* 0x000a040402087981 */ /* 0x000f68000c1e1900 */
[----:B------:R-:W5:Y:S04]  /*01a0*/  LDG.E R13, desc[UR4][R2.64+0x1004] ;  /* 0x00100404020d7981 */ /* 0x000f68000c1e1900 */
[----:B------:R-:W5:Y:S04]  /*01b0*/  LDG.E R15, desc[UR4][R2.64+0x1204] ;  /* 0x00120404020f7981 */ /* 0x000f68000c1e1900 */
[----:B------:R-:W5:Y:S01]  /*01c0*/  LDG.E R12, desc[UR4][R2.64+0x1404] ;  /* 0x00140404020c7981 */ /* 0x000f62000c1e1900 */
[----:B0-----:R-:W-:-:S02]  /*01d0*/  VIADD R5, R0, -UR6 ;  /* 0x8000000600057c36 */ /* 0x001fc40008000000 */
[----:B------:R-:W-:-:S05]  /*01e0*/  IMAD.MOV R0, RZ, RZ, -R0 ;  /* 0x000000ffff007224 */ /* 0x000fca00078e0a00 */
[----:B------:R-:W-:Y:S02]  /*01f0*/  VIADDMNMX R5, R0, UR6, R5, PT ;  /* 0x0000000600057c46 */ /* 0x000fe4000b800105 */
[----:B------:R-:W5:Y:S02]  /*0200*/  LDG.E R0, desc[UR4][R2.64+0xc04] ;  /* 0x000c040402007981 */ /* 0x000f64000c1e1900 */
[----:B------:R-:W-:-:S13]  /*0210*/  ISETP.GT.AND P0, PT, R5, 0x63, PT ;  /* 0x000000630500780c */ /* 0x000fda0003f04270 */
[----:B------:R-:W5:Y:S01]  /*0220*/  @!P0 LDG.E R7, desc[UR4][R2.64] ;  /* 0x0000000402078981 */ /* 0x000f62000c1e1900 */
[----:B--2---:R-:W-:Y:S02]  /*0230*/  VIADD R5, R6, -UR6 ;  /* 0x8000000606057c36 */ /* 0x004fe40008000000 */
[----:B------:R-:W-:-:S05]  /*0240*/  IMAD.MOV R6, RZ, RZ, -R6 ;  /* 0x000000ffff067224 */ /* 0x000fca00078e0a06 */
[----:B------:R-:W-:-:S04]  /*0250*/  VIADDMNMX R5, R6, UR6, R5, PT ;  /* 0x0000000606057c46 */ /* 0x000fc8000b800105 */
[----:B------:R-:W-:Y:S01]  /*0260*/  ISETP.GT.AND P4, PT, R5, 0x63, PT ;  /* 0x000000630500780c */ /* 0x000fe20003f84270 */
[----:B---3--:R-:W-:Y:S02]  /*0270*/  VIADD R5, R9, -UR6 ;  /* 0x8000000609057c36 */ /* 0x008fe40008000000 */
[----:B------:R-:W-:-:S05]  /*0280*/  IMAD.MOV R6, RZ, RZ, -R9 ;  /* 0x000000ffff067224 */ /* 0x000fca00078e0a09 */
[----:B------:R-:W-:-:S04]  /*0290*/  VIADDMNMX R6, R6, UR6, R5, PT ;  /* 0x0000000606067c46 */ /* 0x000fc8000b800105 */
[----:B------:R-:W-:Y:S01]  /*02a0*/  ISETP.GT.AND P6, PT, R6, 0x63, PT ;  /* 0x000000630600780c */ /* 0x000fe20003fc4270 */
[----:B------:R-:W2:Y:S01]  /*02b0*/  @!P4 LDG.E R5, desc[UR4][R2.64+0x200] ;  /* 0x000200040205c981 */ /* 0x000ea2000c1e1900 */
[----:B----4-:R-:W-:Y:S01]  /*02c0*/  VIADD R9, R10, -UR6 ;  /* 0x800000060a097c36 */ /* 0x010fe20008000000 */
[----:B------:R-:W2:Y:S02]  /*02d0*/  @!P4 LDC R18, c[0x0][0x380] ;  /* 0x0000e000ff12cb82 */ /* 0x000ea40000000800 */
[----:B------:R-:W3:Y:S01]  /*02e0*/  LDG.E R6, desc[UR4][R2.64+0xe04] ;  /* 0x000e040402067981 */ /* 0x000ee2000c1e1900 */
[----:B------:R-:W-:-:S05]  /*02f0*/  IMAD.MOV R10, RZ, RZ, -R10 ;  /* 0x000000ffff0a7224 */ /* 0x000fca00078e0a0a */
[----:B------:R-:W-:Y:S02]  /*0300*/  VIADDMNMX R9, R10, UR6, R9, PT ;  /* 0x000000060a097c46 */ /* 0x000fe4000b800109 */
[----:B------:R-:W4:Y:S02]  /*0310*/  @!P6 LDG.E R14, desc[UR4][R2.64+0x400] ;  /* 0x00040004020ee981 */ /* 0x000f24000c1e1900 */
[----:B------:R-:W-:Y:S01]  /*0320*/  ISETP.GT.AND P2, PT, R9, 0x63, PT ;  /* 0x000000630900780c */ /* 0x000fe20003f44270 */
[----:B-----5:R-:W-:Y:S02]  /*0330*/  VIADD R9, R11, -UR6 ;  /* 0x800000060b097c36 */ /* 0x020fe40008000000 */
[----:B------:R-:W-:-:S05]  /*0340*/  IMAD.MOV R10, RZ, RZ, -R11 ;  /* 0x000000ffff0a7224 */ /* 0x000fca00078e0a0b */
[----:B------:R-:W-:Y:S02]  /*0350*/  VIADDMNMX R9, R10, UR6, R9, PT ;  /* 0x000000060a097c46 */ /* 0x000fe4000b800109 */
[----:B------:R-:W0:Y:S02]  /*0360*/  @!P0 LDC R10, c[0x0][0x380] ;  /* 0x0000e000ff0a8b82 */ /* 0x000e240000000800 */
[----:B------:R-:W-:Y:S01]  /*0370*/  ISETP.GT.AND P3, PT, R9, 0x63, PT ;  /* 0x000000630900780c */ /* 0x000fe20003f64270 */
[----:B------:R-:W5:Y:S01]  /*0380*/  @!P2 LDG.E R16, desc[UR4][R2.64+0x600] ;  /* 0x000600040210a981 */ /* 0x000f62000c1e1900 */
[----:B------:R-:W-:Y:S02]  /*0390*/  VIADD R9, R8, -UR6 ;  /* 0x8000000608097c36 */ /* 0x000fe40008000000 */
[----:B------:R-:W-:Y:S02]  /*03a0*/  IMAD.MOV R8, RZ, RZ, -R8 ;  /* 0x000000ffff087224 */ /* 0x000fe400078e0a08 */
[----:B------:R-:W5:Y:S03]  /*03b0*/  @!P2 LDC R19, c[0x0][0x380] ;  /* 0x0000e000ff13ab82 */ /* 0x000f660000000800 */
[----:B------:R-:W-:-:S04]  /*03c0*/  VIADDMNMX R8, R8, UR6, R9, PT ;  /* 0x0000000608087c46 */ /* 0x000fc8000b800109 */
[----:B------:R-:W-:Y:S01]  /*03d0*/  ISETP.GT.AND P5, PT, R8, 0x63, PT ;  /* 0x000000630800780c */ /* 0x000fe20003fa4270 */
[----:B------:R-:W5:-:S12]  /*03e0*/  @!P3 LDG.E R9, desc[UR4][R2.64+0x800] ;  /* 0x000800040209b981 */ /* 0x000f58000c1e1900 */
[----:B------:R-:W5:Y:S01]  /*03f0*/  @!P5 LDG.E R11, desc[UR4][R2.64+0xa00] ;  /* 0x000a0004020bd981 */ /* 0x000f62000c1e1900 */
[----:B------:R-:W-:Y:S02]  /*0400*/  VIADD R8, R0, -UR6 ;  /* 0x8000000600087c36 */ /* 0x000fe40008000000 */
[----:B------:R-:W-:Y:S02]  /*0410*/  IMAD.MOV R17, RZ, RZ, -R0 ;  /* 0x000000ffff117224 */ /* 0x000fe400078e0a00 */
[----:B------:R-:W-:-:S03]  /*0420*/  IMAD.MOV.U32 R0, RZ, RZ, RZ ;  /* 0x000000ffff007224 */ /* 0x000fc600078e00ff */
[----:B------:R-:W-:Y:S02]  /*0430*/  VIADDMNMX R8, R17, UR6, R8, PT ;  /* 0x0000000611087c46 */ /* 0x000fe4000b800108 */
[----:B------:R-:W4:Y:S01]  /*0440*/  @!P6 LDC R17, c[0x0][0x380] ;  /* 0x0000e000ff11eb82 */ /* 0x000f220000000800 */
[----:B0-----:R-:W-:Y:S02]  /*0450*/  @!P0 ISETP.NE.AND P1, PT, R7, R10, PT ;  /* 0x0000000a0700820c */ /* 0x001fe40003f25270 */
[----:B------:R-:W5:Y:S02]  /*0460*/  LDG.E R10, desc[UR4][R2.64+0x1604] ;  /* 0x00160404020a7981 */ /* 0x000f64000c1e1900 */
[----:B------:R-:W-:Y:S02]  /*0470*/  @!P0 SEL R0, RZ, 0x1, P1 ;  /* 0x00000001ff008807 */ /* 0x000fe40000800000 */
[----:B------:R-:W-:Y:S02]  /*0480*/  ISETP.GT.AND P1, PT, R8, 0x63, PT ;  /* 0x000000630800780c */ /* 0x000fe40003f24270 */
[----:B------:R-:W5:Y:S11]  /*0490*/  LDG.E R8, desc[UR4][R2.64+0x1804] ;  /* 0x0018040402087981 */ /* 0x000f76000c1e1900 */
[----:B------:R-:W5:Y:S01]  /*04a0*/  @!P1 LDG.E R7, desc[UR4][R2.64+0xc00] ;  /* 0x000c000402079981 */ /* 0x000f62000c1e1900 */
[----:B------:R-:W0:Y:S01]  /*04b0*/  @!P1 LDC R20, c[0x0][0x380] ;  /* 0x0000e000ff149b82 */ /* 0x000e220000000800 */
[----:B--2---:R-:W-:-:S07]  /*04c0*/  ISETP.NE.OR P0, PT, R5, R18, P4 ;  /* 0x000000120500720c */ /* 0x004fce0002705670 */
[----:B------:R-:W1:Y:S01]  /*04d0*/  @!P5 LDC R18, c[0x0][0x380] ;  /* 0x0000e000ff12db82 */ /* 0x000e620000000800 */
[----:B---3--:R-:W-:Y:S02]  /*04e0*/  VIADD R5, R6, -UR6 ;  /* 0x8000000606057c36 */ /* 0x008fe40008000000 */
[----:B------:R-:W-:-:S05]  /*04f0*/  IMAD.MOV R6, RZ, RZ, -R6 ;  /* 0x000000ffff067224 */ /* 0x000fca00078e0a06 */
[----:B------:R-:W-:Y:S01]  /*0500*/  VIADDMNMX R5, R6, UR6, R5, PT ;  /* 0x0000000606057c46 */ /* 0x000fe2000b800105 */
[----:B------:R-:W-:Y:S01]  /*0510*/  IMAD.MOV R6, RZ, RZ, -R13 ;  /* 0x000000ffff067224 */ /* 0x000fe200078e0a0d */
[----:B------:R-:W-:Y:S02]  /*0520*/  @!P0 LOP3.LUT R0, R0, 0x2, RZ, 0xfc, !PT ;  /* 0x0000000200008812 */ /* 0x000fe400078efcff */
[----:B------:R-:W-:Y:S01]  /*0530*/  ISETP.GT.AND P4, PT, R5, 0x63, PT ;  /* 0x000000630500780c */ /* 0x000fe20003f84270 */
[----:B------:R-:W-:Y:S01]  /*0540*/  VIADD R5, R13, -UR6 ;  /* 0x800000060d057c36 */ /* 0x000fe20008000000 */
[----:B----4-:R-:W-:Y:S02]  /*0550*/  ISETP.NE.OR P0, PT, R14, R17, P6 ;  /* 0x000000110e00720c */ /* 0x010fe40003705670 */
[----:B------:R-:W2:Y:S02]  /*0560*/  @!P3 LDC R14, c[0x0][0x380] ;  /* 0x0000e000ff0ebb82 */ /* 0x000ea40000000800 */
[----:B------:R-:W-:Y:S01]  /*0570*/  VIADDMNMX R6, R6, UR6, R5, PT ;  /* 0x0000000606067c46 */ /* 0x000fe2000b800105 */
[----:B------:R-:W-:-:S03]  /*0580*/  IMAD.MOV R13, RZ, RZ, -R15 ;  /* 0x000000ffff0d7224 */ /* 0x000fc600078e0a0f */
[----:B------:R-:W-:Y:S01]  /*0590*/  ISETP.GT.AND P6, PT, R6, 0x63, PT ;  /* 0x000000630600780c */ /* 0x000fe20003fc4270 */
[----:B------:R-:W-:Y:S02]  /*05a0*/  VIADD R6, R15, -UR6 ;  /* 0x800000060f067c36 */ /* 0x000fe40008000000 */
[----:B------:R-:W3:Y:S02]  /*05b0*/  @!P4 LDG.E R5, desc[UR4][R2.64+0xe00] ;  /* 0x000e00040205c981 */ /* 0x000ee4000c1e1900 */
[----:B------:R-:W-:Y:S02]  /*05c0*/  @!P0 LOP3.LUT R0, R0, 0x4, RZ, 0xfc, !PT ;  /* 0x0000000400008812 */ /* 0x000fe400078efcff */
[----:B-----5:R-:W-:Y:S01]  /*05d0*/  ISETP.NE.OR P0, PT, R16, R19, P2 ;  /* 0x000000131000720c */ /* 0x020fe20001705670 */
[----:B------:R-:W4:Y:S01]  /*05e0*/  LDG.E R15, desc[UR4][R2.64+0x2004] ;  /* 0x00200404020f7981 */ /* 0x000f22000c1e1900 */
[----:B------:R-:W-:-:S03]  /*05f0*/  VIADDMNMX R13, R13, UR6, R6, PT ;  /* 0x000000060d0d7c46 */ /* 0x000fc6000b800106 */
[----:B------:R-:W5:Y:S01]  /*0600*/  LDG.E R6, desc[UR4][R2.64+0x1a04] ;  /* 0x001a040402067981 */ /* 0x000f62000c1e1900 */
[----:B--2---:R-:W-:-:S07]  /*0610*/  ISETP.NE.OR P2, PT, R9, R14, P3 ;  /* 0x0000000e0900720c */ /* 0x004fce0001f45670 */
[----:B------:R-:W-:Y:S01]  /*0620*/  @!P0 LOP3.LUT R0, R0, 0x8, RZ, 0xfc, !PT ;  /* 0x0000000800008812 */ /* 0x000fe200078efcff */
[----:B------:R-:W-:Y:S01]  /*0630*/  VIADD R9, R12, -UR6 ;  /* 0x800000060c097c36 */ /* 0x000fe20008000000 */
[----:B------:R-:W-:Y:S01]  /*0640*/  ISETP.GT.AND P0, PT, R13, 0x63, PT ;  /* 0x000000630d00780c */ /* 0x000fe20003f04270 */
[----:B------:R-:W-:Y:S01]  /*0650*/  IMAD.MOV R14, RZ, RZ, -R12 ;  /* 0x000000ffff0e7224 */ /* 0x000fe200078e0a0c */
[----:B------:R-:W2:Y:S04]  /*0660*/  @!P6 LDG.E R13, desc[UR4][R2.64+0x1000] ;  /* 0x00100004020de981 */ /* 0x000ea8000c1e1900 */
[----:B------:R-:W4:Y:S01]  /*0670*/  LDG.E R12, desc[UR4][R2.64+0x1c04] ;  /* 0x001c0404020c7981 */ /* 0x000f22000c1e1900 */
[----:B------:R-:W-:Y:S02]  /*0680*/  VIADDMNMX R9, R14, UR6, R9, PT ;  /* 0x000000060e097c46 */ /* 0x000fe4000b800109 */
[----:B-1----:R-:W-:-:S02]  /*0690*/  ISETP.NE.OR P3, PT, R11, R18, P5 ;  /* 0x000000120b00720c */ /* 0x002fc40002f65670 */
[----:B------:R-:W4:Y:S01]  /*06a0*/  LDG.E R11, desc[UR4][R2.64+0x1e04] ;  /* 0x001e0404020b7981 */ /* 0x000f22000c1e1900 */
[----:B------:R-:W-:Y:S01]  /*06b0*/  @!P2 LOP3.LUT R0, R0, 0x10, RZ, 0xfc, !PT ;  /* 0x000000100000a812 */ /* 0x000fe200078efcff */
[----:B------:R-:W3:Y:S01]  /*06c0*/  @!P4 LDC R18, c[0x0][0x380] ;  /* 0x0000e000ff12cb82 */ /* 0x000ee20000000800 */
[----:B------:R-:W-:Y:S01]  /*06d0*/  ISETP.GT.AND P2, PT, R9, 0x63, PT ;  /* 0x000000630900780c */ /* 0x000fe20003f44270 */
[----:B------:R-:W4:Y:S06]  /*06e0*/  @!P0 LDG.E R16, desc[UR4][R2.64+0x1200] ;  /* 0x0012000402108981 */ /* 0x000f2c000c1e1900 */
[----:B------:R-:W1:Y:S01]  /*06f0*/  @!P0 LDC R17, c[0x0][0x380] ;  /* 0x0000e000ff118b82 */ /* 0x000e620000000800 */
[----:B------:R-:W-:-:S05]  /*0700*/  @!P3 LOP3.LUT R0, R0, 0x20, RZ, 0xfc, !PT ;  /* 0x000000200000b812 */ /* 0x000fca00078efcff */
[----:B------:R-:W4:Y:S01]  /*0710*/  @!P2 LDG.E R14, desc[UR4][R2.64+0x1400] ;  /* 0x00140004020ea981 */ /* 0x000f22000c1e1900 */
[----:B------:R-:W-:Y:S02]  /*0720*/  VIADD R9, R10, -UR6 ;  /* 0x800000060a097c36 */ /* 0x000fe40008000000 */
[----:B------:R-:W-:-:S05]  /*0730*/  IMAD.MOV R10, RZ, RZ, -R10 ;  /* 0x000000ffff0a7224 */ /* 0x000fca00078e0a0a */
[----:B------:R-:W-:-:S04]  /*0740*/  VIADDMNMX R9, R10, UR6, R9, PT ;  /* 0x000000060a097c46 */ /* 0x000fc8000b800109 */
[----:B------:R-:W-:Y:S02]  /*0750*/  ISETP.GT.AND P3, PT, R9, 0x63, PT ;  /* 0x000000630900780c */ /* 0x000fe40003f64270 */
[----:B------:R-:W4:Y:S01]  /*0760*/  LDG.E R9, desc[UR4][R2.64+0x2204] ;  /* 0x0022040402097981 */ /* 0x000f22000c1e1900 */
[----:B0-----:R-:W-:Y:S01]  /*0770*/  ISETP.NE.OR P5, PT, R7, R20, P1 ;  /* 0x000000140700720c */ /* 0x001fe20000fa5670 */
[----:B------:R-:W-:Y:S01]  /*0780*/  VIADD R7, R8, -UR6 ;  /* 0x8000000608077c36 */ /* 0x000fe20008000000 */
[----:B------:R-:W2:Y:S01]  /*0790*/  @!P6 LDC R20, c[0x0][0x380] ;  /* 0x0000e000ff14eb82 */ /* 0x000ea20000000800 */
[----:B------:R-:W-:-:S07]  /*07a0*/  IMAD.MOV R8, RZ, RZ, -R8 ;  /* 0x000000ffff087224 */ /* 0x000fce00078e0a08 */
[----:B------:R-:W4:Y:S01]  /*07b0*/  @!P3 LDG.E R10, desc[UR4][R2.64+0x1600] ;  /* 0x00160004020ab981 */ /* 0x000f22000c1e1900 */
[----:B------:R-:W-:Y:S02]  /*07c0*/  VIADDMNMX R7, R8, UR6, R7, PT ;  /* 0x0000000608077c46 */ /* 0x000fe4000b800107 */
[----:B------:R-:W-:Y:S02]  /*07d0*/  @!P5 LOP3.LUT R0, R0, 0x40, RZ, 0xfc, !PT ;  /* 0x000000400000d812 */ /* 0x000fe400078efcff */
[----:B------:R-:W-:Y:S02]  /*07e0*/  ISETP.GT.AND P5, PT, R7, 0x63, PT ;  /* 0x000000630700780c */ /* 0x000fe40003fa4270 */
[----:B------:R-:W4:Y:S11]  /*07f0*/  LDG.E R7, desc[UR4][R2.64+0x2404] ;  /* 0x0024040402077981 */ /* 0x000f36000c1e1900 */
[----:B------:R-:W4:Y:S01]  /*0800*/  @!P5 LDG.E R8, desc[UR4][R2.64+0x1800] ;  /* 0x001800040208d981 */ /* 0x000f22000c1e1900 */
[----:B---3--:R-:W-:Y:S01]  /*0810*/  ISETP.NE.OR P1, PT, R5, R18, P4 ;  /* 0x000000120500720c */ /* 0x008fe20002725670 */
[----:B-----5:R-:W-:-:S02]  /*0820*/  VIADD R5, R6, -UR6 ;  /* 0x8000000606057c36 */ /* 0x020fc40008000000 */
[----:B------:R-:W-:-:S05]  /*0830*/  IMAD.MOV R6, RZ, RZ, -R6 ;  /* 0x000000ffff067224 */ /* 0x000fca00078e0a06 */
[----:B------:R-:W-:-:S04]  /*0840*/  VIADDMNMX R5, R6, UR6, R5, PT ;  /* 0x0000000606057c46 */ /* 0x000fc8000b800105 */
[----:B------:R-:W-:Y:S02]  /*0850*/  ISETP.GT.AND P4, PT, R5, 0x63, PT ;  /* 0x000000630500780c */ /* 0x000fe40003f84270 */
[----:B------:R-:W-:Y:S02]  /*0860*/  @!P1 LOP3.LUT R0, R0, 0x80, RZ, 0xfc, !PT ;  /* 0x0000008000009812 */ /* 0x000fe400078efcff */
[----:B--2---:R-:W-:Y:S01]  /*0870*/  ISETP.NE.OR P1, PT, R13, R20, P6 ;  /* 0x000000140d00720c */ /* 0x004fe20003725670 */
[----:B----4-:R-:W-:Y:S01]  /*0880*/  VIADD R5, R12, -UR6 ;  /* 0x800000060c057c36 */ /* 0x010fe20008000000 */
[----:B------:R-:W0:Y:S01]  /*0890*/  @!P2 LDC R13, c[0x0][0x380] ;  /* 0x0000e000ff0dab82 */ /* 0x000e220000000800 */
[----:B------:R-:W-:-:S05]  /*08a0*/  IMAD.MOV R6, RZ, RZ, -R12 ;  /* 0x000000ffff067224 */ /* 0x000fca00078e0a0c */
[----:B------:R-:W-:Y:S02]  /*08b0*/  VIADDMNMX R6, R6, UR6, R5, PT ;  /* 0x0000000606067c46 */ /* 0x000fe4000b800105 */
[----:B------:R-:W2:Y:S01]  /*08c0*/  @!P4 LDG.E R5, desc[UR4][R2.64+0x1a00] ;  /* 0x001a00040205c981 */ /* 0x000ea2000c1e1900 */
[----:B------:R-:W2:Y:S01]  /*08d0*/  @!P4 LDC R18, c[0x0][0x380] ;  /* 0x0000e000ff12cb82 */ /* 0x000ea20000000800 */
[----:B------:R-:W-:Y:S01]  /*08e0*/  ISETP.GT.AND P6, PT, R6, 0x63, PT ;  /* 0x000000630600780c */ /* 0x000fe20003fc4270 */
[----:B------:R-:W-:Y:S01]  /*08f0*/  VIADD R6, R11, -UR6 ;  /* 0x800000060b067c36 */ /* 0x000fe20008000000 */
[----:B------:R-:W-:Y:S01]  /*0900*/  @!P1 LOP3.LUT R0, R0, 0x100, RZ, 0xfc, !PT ;  /* 0x0000010000009812 */ /* 0x000fe200078efcff */
[----:B------:R-:W-:Y:S01]  /*0910*/  IMAD.MOV R11, RZ, RZ, -R11 ;  /* 0x000000ffff0b7224 */ /* 0x000fe200078e0a0b */
[----:B-1----:R-:W-:-:S03]  /*0920*/  ISETP.NE.OR P1, PT, R16, R17, P0 ;  /* 0x000000111000720c */ /* 0x002fc60000725670 */
[----:B------:R-:W1:Y:S01]  /*0930*/  @!P3 LDC R17, c[0x0][0x380] ;  /* 0x0000e000ff11bb82 */ /* 0x000e620000000800 */
[----:B------:R-:W-:Y:S02]  /*0940*/  VIADDMNMX R6, R11, UR6, R6, PT ;  /* 0x000000060b067c46 */ /* 0x000fe4000b800106 */
[----:B------:R-:W3:Y:S02]  /*0950*/  LDG.E R11, desc[UR4][R2.64+0x2604] ;  /* 0x00260404020b7981 */ /* 0x000ee4000c1e1900 */
[----:B------:R-:W-:Y:S02]  /*0960*/  ISETP.GT.AND P0, PT, R6, 0x63, PT ;  /* 0x000000630600780c */ /* 0x000fe40003f04270 */
[----:B------:R-:W4:Y:S03]  /*0970*/  @!P6 LDG.E R12, desc[UR4][R2.64+0x1c00] ;  /* 0x001c0004020ce981 */ /* 0x000f26000c1e1900 */
[----:B------:R-:W-:-:S02]  /*0980*/  @!P1 LOP3.LUT R0, R0, 0x200, RZ, 0xfc, !PT ;  /* 0x0000020000009812 */ /* 0x000fc400078efcff */
[----:B0-----:R-:W-:Y:S01]  /*0990*/  ISETP.NE.OR P1, PT, R14, R13, P2 ;  /* 0x0000000d0e00720c */ /* 0x001fe20001725670 */
[----:B------:R-:W-:Y:S01]  /*09a0*/  VIADD R6, R15, -UR6 ;  /* 0x800000060f067c36 */ /* 0x000fe20008000000 */
[----:B------:R-:W0:Y:S01]  /*09b0*/  @!P5 LDC R13, c[0x0][0x380] ;  /* 0x0000e000ff0ddb82 */ /* 0x000e220000000800 */
[----:B------:R-:W-:-:S03]  /*09c0*/  IMAD.MOV R15, RZ, RZ, -R15 ;  /* 0x000000ffff0f7224 */ /* 0x000fc600078e0a0f */
[----:B------:R-:W5:Y:S02]  /*09d0*/  @!P0 LDG.E R14, desc[UR4][R2.64+0x1e00] ;  /* 0x001e0004020e8981 */ /* 0x000f64000c1e1900 */
[----:B------:R-:W-:Y:S02]  /*09e0*/  VIADDMNMX R6, R15, UR6, R6, PT ;  /* 0x000000060f067c46 */ /* 0x000fe4000b800106 */
[----:B------:R-:W5:Y:S01]  /*09f0*/  LDG.E R15, desc[UR4][R2.64+0x2804] ;  /* 0x00280404020f7981 */ /* 0x000f62000c1e1900 */
[----:B------:R-:W5:Y:S02]  /*0a00*/  @!P0 LDC R19, c[0x0][0x380] ;  /* 0x0000e000ff138b82 */ /* 0x000f640000000800 */
[----:B------:R-:W-:Y:S02]  /*0a10*/  @!P1 LOP3.LUT R0, R0, 0x400, RZ, 0xfc, !PT ;  /* 0x0000040000009812 */ /* 0x000fe400078efcff */
[----:B------:R-:W-:-:S13]  /*0a20*/  ISETP.GT.AND P1, PT, R6, 0x63, PT ;  /* 0x000000630600780c */ /* 0x000fda0003f24270 */
[----:B------:R-:W5:Y:S01]  /*0a30*/  @!P1 LDG.E R16, desc[UR4][R2.64+0x2000] ;  /* 0x0020000402109981 */ /* 0x000f62000c1e1900 */
[----:B------:R-:W5:Y:S01]  /*0a40*/  @!P1 LDC R21, c[0x0][0x380] ;  /* 0x0000e000ff159b82 */ /* 0x000f620000000800 */
[----:B------:R-:W-:Y:S02]  /*0a50*/  VIADD R6, R9, -UR6 ;  /* 0x8000000609067c36 */ /* 0x000fe40008000000 */
[----:B------:R-:W-:Y:S01]  /*0a60*/  IMAD.MOV R9, RZ, RZ, -R9 ;  /* 0x000000ffff097224 */ /* 0x000fe200078e0a09 */
[----:B-1----:R-:W-:-:S04]  /*0a70*/  ISETP.NE.OR P2, PT, R10, R17, P3 ;  /* 0x000000110a00720c */ /* 0x002fc80001f45670 */
[----:B------:R-:W-:Y:S01]  /*0a80*/  VIADDMNMX R6, R9, UR6, R6, PT ;  /* 0x0000000609067c46 */ /* 0x000fe2000b800106 */
[----:B------:R-:W5:Y:S01]  /*0a90*/  LDG.E R10, desc[UR4][R2.64+0x2c04] ;  /* 0x002c0404020a7981 */ /* 0x000f62000c1e1900 */
[----:B------:R-:W4:Y:S03]  /*0aa0*/  @!P6 LDC R17, c[0x0][0x380] ;  /* 0x0000e000ff11eb82 */ /* 0x000f260000000800 */
[----:B------:R-:W5:Y:S04]  /*0ab0*/  LDG.E R9, desc[UR4][R2.64+0x2a04] ;  /* 0x002a040402097981 */ /* 0x000f68000c1e1900 */
[----:B------:R-:W-:Y:S02]  /*0ac0*/  @!P2 LOP3.LUT R0, R0, 0x800, RZ, 0xfc, !PT ;  /* 0x000008000000a812 */ /* 0x000fe400078efcff */
[----:B------:R-:W-:Y:S01]  /*0ad0*/  ISETP.GT.AND P2, PT, R6, 0x63, PT ;  /* 0x000000630600780c */ /* 0x000fe20003f44270 */
[----:B------:R-:W-:Y:S01]  /*0ae0*/  VIADD R6, R7, -UR6 ;  /* 0x8000000607067c36 */ /* 0x000fe20008000000 */
[----:B0-----:R-:W-:Y:S01]  /*0af0*/  ISETP.NE.OR P3, PT, R8, R13, P5 ;  /* 0x0000000d0800720c */ /* 0x001fe20002f65670 */
[----:B------:R-:W-:Y:S01]  /*0b00*/  IMAD.MOV R7, RZ, RZ, -R7 ;  /* 0x000000ffff077224 */ /* 0x000fe200078e0a07 */
[----:B------:R-:W5:Y:S04]  /*0b10*/  LDG.E R8, desc[UR4][R2.64+0x2e04] ;  /* 0x002e040402087981 */ /* 0x000f68000c1e1900 */
[----:B------:R-:W-:-:S05]  /*0b20*/  VIADDMNMX R6, R7, UR6, R6, PT ;  /* 0x0000000607067c46 */ /* 0x000fca000b800106 */
[----:B------:R-:W5:Y:S02]  /*0b30*/  @!P2 LDG.E R13, desc[UR4][R2.64+0x2200] ;  /* 0x00220004020da981 */ /* 0x000f64000c1e1900 */
[----:B------:R-:W-:Y:S02]  /*0b40*/  @!P3 LOP3.LUT R0, R0, 0x1000, RZ, 0xfc, !PT ;  /* 0x000010000000b812 */ /* 0x000fe400078efcff */
[----:B------:R-:W-:Y:S02]  /*0b50*/  ISETP.GT.AND P3, PT, R6, 0x63, PT ;  /* 0x000000630600780c */ /* 0x000fe40003f64270 */
[----:B------:R-:W5:Y:S11]  /*0b60*/  LDG.E R6, desc[UR4][R2.64+0x3004] ;  /* 0x0030040402067981 */ /* 0x000f76000c1e1900 */
[----:B------:R-:W5:Y:S01]  /*0b70*/  @!P3 LDG.E R7, desc[UR4][R2.64+0x2400] ;  /* 0x002400040207b981 */ /* 0x000f62000c1e1900 */
[----:B--2---:R-:W-:-:S13]  /*0b80*/  ISETP.NE.OR P5, PT, R5, R18, P4 ;  /* 0x000000120500720c */ /* 0x004fda00027a5670 */
[----:B------:R-:W-:Y:S02]  /*0b90*/  @!P5 LOP3.LUT R0, R0, 0x2000, RZ, 0xfc, !PT ;  /* 0x000020000000d812 */ /* 0x000fe400078efcff */
[----:B----4-:R-:W-:Y:S01]  /*0ba0*/  ISETP.NE.OR P5, PT, R12, R17, P6 ;  /* 0x000000110c00720c */ /* 0x010fe200037a5670 */
[----:B---3--:R-:W-:Y:S02]  /*0bb0*/  VIADD R5, R11, -UR6 ;  /* 0x800000060b057c36 */ /* 0x008fe40008000000 */
[----:B------:R-:W-:-:S05]  /*0bc0*/  IMAD.MOV R12, RZ, RZ, -R11 ;  /* 0x000000ffff0c7224 */ /* 0x000fca00078e0a0b */
[----:B------:R-:W-:Y:S02]  /*0bd0*/  VIADDMNMX R5, R12, UR6, R5, PT ;  /* 0x000000060c057c46 */ /* 0x000fe4000b800105 */
[----:B-----5:R-:W-:-:S03]  /*0be0*/  ISETP.NE.OR P4, PT, R14, R19, P0 ;  /* 0x000000130e00720c */ /* 0x020fc60000785670 */
[----:B------:R-:W-:Y:S01]  /*0bf0*/  @!P5 LOP3.LUT R0, R0, 0x4000, RZ, 0xfc, !PT ;  /* 0x000040000000d812 */ /* 0x000fe200078efcff */
[----:B------:R-:W0:Y:S01]  /*0c00*/  @!P2 LDC R14, c[0x0][0x380] ;  /* 0x0000e000ff0eab82 */ /* 0x000e220000000800 */
[----:B------:R-:W-:Y:S01]  /*0c10*/  ISETP.GT.AND P5, PT, R5, 0x63, PT ;  /* 0x000000630500780c */ /* 0x000fe20003fa4270 */
[----:B------:R-:W-:Y:S02]  /*0c20*/  VIADD R5, R15, -UR6 ;  /* 0x800000060f057c36 */ /* 0x000fe40008000000 */
[----:B------:R-:W-:-:S05]  /*0c30*/  IMAD.MOV R12, RZ, RZ, -R15 ;  /* 0x000000ffff0c7224 */ /* 0x000fca00078e0a0f */
[----:B------:R-:W-:Y:S02]  /*0c40*/  VIADDMNMX R5, R12, UR6, R5, PT ;  /* 0x000000060c057c46 */ /* 0x000fe4000b800105 */
[----:B------:R-:W-:Y:S02]  /*0c50*/  @!P4 LOP3.LUT R0, R0, 0x8000, RZ, 0xfc, !PT ;  /* 0x000080000000c812 */ /* 0x000fe400078efcff */
[----:B------:R-:W-:Y:S01]  /*0c60*/  ISETP.GT.AND P4, PT, R5, 0x63, PT ;  /* 0x000000630500780c */ /* 0x000fe20003f84270 */
[----:B------:R-:W1:Y:S01]  /*0c70*/  @!P5 LDC R18, c[0x0][0x380] ;  /* 0x0000e000ff12db82 */ /* 0x000e620000000800 */
[----:B------:R-:W1:Y:S01]  /*0c80*/  @!P5 LDG.E R5, desc[UR4][R2.64+0x2600] ;  /* 0x002600040205d981 */ /* 0x000e62000c1e1900 */
[----:B------:R-:W-:-:S06]  /*0c90*/  ISETP.NE.OR P6, PT, R16, R21, P1 ;  /* 0x000000151000720c */ /* 0x000fcc0000fc5670 */
[----:B------:R-:W2:Y:S08]  /*0ca0*/  @!P3 LDC R16, c[0x0][0x380] ;  /* 0x0000e000ff10bb82 */ /* 0x000eb00000000800 */
[----:B------:R-:W3:Y:S01]  /*0cb0*/  @!P4 LDC R20, c[0x0][0x380] ;  /* 0x0000e000ff14cb82 */ /* 0x000ee20000000800 */
[----:B------:R-:W-:Y:S01]  /*0cc0*/  @!P6 LOP3.LUT R0, R0, 0x10000, RZ, 0xfc, !PT ;  /* 0x000100000000e812 */ /* 0x000fe200078efcff */
[----:B------:R-:W-:-:S02]  /*0cd0*/  VIADD R11, R9, -UR6 ;  /* 0x80000006090b7c36 */ /* 0x000fc40008000000 */
[----:B------:R-:W-:Y:S02]  /*0ce0*/  IMAD.MOV R12, RZ, RZ, -R9 ;  /* 0x000000ffff0c7224 */ /* 0x000fe400078e0a09 */
[----:B------:R-:W3:Y:S03]  /*0cf0*/  @!P4 LDG.E R9, desc[UR4][R2.64+0x2800] ;  /* 0x002800040209c981 */ /* 0x000ee6000c1e1900 */
[----:B------:R-:W-:-:S04]  /*0d00*/  VIADDMNMX R11, R12, UR6, R11, PT ;  /* 0x000000060c0b7c46 */ /* 0x000fc8000b80010b */
[----:B------:R-:W-:Y:S01]  /*0d10*/  ISETP.GT.AND P0, PT, R11, 0x63, PT ;  /* 0x000000630b00780c */ /* 0x000fe20003f04270 */
[----:B------:R-:W-:Y:S02]  /*0d20*/  VIADD R11, R10, -UR6 ;  /* 0x800000060a0b7c36 */ /* 0x000fe40008000000 */
[----:B------:R-:W-:-:S05]  /*0d30*/  IMAD.MOV R10, RZ, RZ, -R10 ;  /* 0x000000ffff0a7224 */ /* 0x000fca00078e0a0a */
[----:B------:R-:W-:Y:S02]  /*0d40*/  VIADDMNMX R11, R10, UR6, R11, PT ;  /* 0x000000060a0b7c46 */ /* 0x000fe4000b80010b */
[----:B------:R-:W4:Y:S01]  /*0d50*/  LDG.E R10, desc[UR4][R2.64+0x3204] ;  /* 0x00320404020a7981 */ /* 0x000f22000c1e1900 */
[----:B0-----:R-:W-:Y:S02]  /*0d60*/  ISETP.NE.OR P6, PT, R13, R14, P2 ;  /* 0x0000000e0d00720c */ /* 0x001fe400017c5670 */
[----:B------:R-:W-:Y:S01]  /*0d70*/  ISETP.GT.AND P1, PT, R11, 0x63, PT ;  /* 0x000000630b00780c */ /* 0x000fe20003f24270 */
[----:B------:R-:W-:Y:S01]  /*0d80*/  VIADD R12, R8, -UR6 ;  /* 0x80000006080c7c36 */ /* 0x000fe20008000000 */
[----:B------:R-:W5:Y:S01]  /*0d90*/  @!P0 LDG.E R15, desc[UR4][R2.64+0x2a00] ;  /* 0x002a0004020f8981 */ /* 0x000f62000c1e1900 */
[----:B------:R-:W-:-:S03]  /*0da0*/  IMAD.MOV R13, RZ, RZ, -R8 ;  /* 0x000000ffff0d7224 */ /* 0x000fc600078e0a08 */
[----:B------:R-:W5:Y:S02]  /*0db0*/  LDG.E R14, desc[UR4][R2.64+0x3404] ;  /* 0x00340404020e7981 */ /* 0x000f64000c1e1900 */
[----:B------:R-:W-:Y:S02]  /*0dc0*/  VIADDMNMX R12, R13, UR6, R12, PT ;  /* 0x000000060d0c7c46 */ /* 0x000fe4000b80010c */
[----:B------:R-:W5:Y:S01]  /*0dd0*/  LDG.E R11, desc[UR4][R2.64+0x3604] ;  /* 0x00360404020b7981 */ /* 0x000f62000c1e1900 */
[----:B------:R-:W-:Y:S02]  /*0de0*/  @!P6 LOP3.LUT R0, R0, 0x20000, RZ, 0xfc, !PT ;  /* 0x000200000000e812 */ /* 0x000fe400078efcff */
[----:B------:R-:W-:Y:S01]  /*0df0*/  ISETP.GT.AND P6, PT, R12, 0x63, PT ;  /* 0x000000630c00780c */ /* 0x000fe20003fc4270 */
[----:B------:R-:W5:Y:S01]  /*0e00*/  LDG.E R8, desc[UR4][R2.64+0x3a04] ;  /* 0x003a040402087981 */ /* 0x000f62000c1e1900 */
[----:B------:R-:W0:Y:S01]  /*0e10*/  @!P1 LDC R17, c[0x0][0x380] ;  /* 0x0000e000ff119b82 */ /* 0x000e220000000800 */
[----:B--2---:R-:W-:-:S02]  /*0e20*/  ISETP.NE.OR P2, PT, R7, R16, P3 ;  /* 0x000000100700720c */ /* 0x004fc40001f45670 */
[----:B------:R-:W2:Y:S01]  /*0e30*/  LDG.E R12, desc[UR4][R2.64+0x3804] ;  /* 0x00380404020c7981 */ /* 0x000ea2000c1e1900 */
[----:B------:R-:W-:-:S03]  /*0e40*/  VIADD R7, R6, -UR6 ;  /* 0x8000000606077c36 */ /* 0x000fc60008000000 */
[----:B------:R-:W0:Y:S01]  /*0e50*/  @!P1 LDG.E R16, desc[UR4][R2.64+0x2c00] ;  /* 0x002c000402109981 */ /* 0x000e22000c1e1900 */
[----:B------:R-:W-:-:S03]  /*0e60*/  IMAD.MOV R6, RZ, RZ, -R6 ;  /* 0x000000ffff067224 */ /* 0x000fc600078e0a06 */
[----:B------:R-:W2:Y:S02]  /*0e70*/  @!P6 LDG.E R13, desc[UR4][R2.64+0x2e00] ;  /* 0x002e0004020de981 */ /* 0x000ea4000c1e1900 */
[----:B------:R-:W-:Y:S02]  /*0e80*/  VIADDMNMX R7, R6, UR6, R7, PT ;  /* 0x0000000606077c46 */ /* 0x000fe4000b800107 */
[----:B------:R-:W-:Y:S01]  /*0e90*/  @!P2 LOP3.LUT R0, R0, 0x40000, RZ, 0xfc, !PT ;  /* 0x000400000000a812 */ /* 0x000fe200078efcff */
[----:B------:R-:W2:Y:S01]  /*0ea0*/  LDG.E R6, desc[UR4][R2.64+0x3c04] ;  /* 0x003c040402067981 */ /* 0x000ea2000c1e1900 */
[----:B------:R-:W-:-:S13]  /*0eb0*/  ISETP.GT.AND P2, PT, R7, 0x63, PT ;  /* 0x000000630700780c */ /* 0x000fda0003f44270 */
[----:B------:R-:W2:Y:S01]  /*0ec0*/  @!P2 LDG.E R7, desc[UR4][R2.64+0x3000] ;  /* 0x003000040207a981 */ /* 0x000ea2000c1e1900 */
[----:B-1----:R-:W-:Y:S02]  /*0ed0*/  ISETP.NE.OR P3, PT, R5, R18, P5 ;  /* 0x000000120500720c */ /* 0x002fe40002f65670 */
[----:B------:R-:W5:Y:S11]  /*0ee0*/  @!P0 LDC R18, c[0x0][0x380] ;  /* 0x0000e000ff128b82 */ /* 0x000f760000000800 */
[----:B------:R-:W-:-:S02]  /*0ef0*/  @!P3 LOP3.LUT R0, R0, 0x80000, RZ, 0xfc, !PT ;  /* 0x000800000000b812 */ /* 0x000fc400078efcff */
[----:B---3--:R-:W-:Y:S02]  /*0f00*/  ISETP.NE.OR P3, PT, R9, R20, P4 ;  /* 0x000000140900720c */ /* 0x008fe40002765670 */
[----:B------:R-:W2:Y:S01]  /*0f10*/  @!P6 LDC R20, c[0x0][0x380] ;  /* 0x0000e000ff14eb82 */ /* 0x000ea20000000800 */
[----:B----4-:R-:W-:Y:S02]  /*0f20*/  VIADD R5, R10, -UR6 ;  /* 0x800000060a057c36 */ /* 0x010fe40008000000 */
[----:B------:R-:W-:-:S08]  /*0f30*/  IMAD.MOV R10, RZ, RZ, -R10 ;  /* 0x000000ffff0a7224 */ /* 0x000fd000078e0a0a */
[----:B------:R-:W-:Y:S02]  /*0f40*/  @!P3 LOP3.LUT R0, R0, 0x100000, RZ, 0xfc, !PT ;  /* 0x001000000000b812 */ /* 0x000fe400078efcff */
[----:B------:R-:W-:Y:S02]  /*0f50*/  VIADDMNMX R5, R10, UR6, R5, PT ;  /* 0x000000060a057c46 */ /* 0x000fe4000b800105 */
[----:B-----5:R-:W-:Y:S02]  /*0f60*/  ISETP.NE.OR P5, PT, R15, R18, P0 ;  /* 0x000000120f00720c */ /* 0x020fe400007a5670 */
[----:B------:R-:W-:Y:S01]  /*0f70*/  ISETP.GT.AND P3, PT, R5, 0x63, PT ;  /* 0x000000630500780c */ /* 0x000fe20003f64270 */
[----:B------:R-:W-:Y:S02]  /*0f80*/  VIADD R5, R14, -UR6 ;  /* 0x800000060e057c36 */ /* 0x000fe40008000000 */
[----:B------:R-:W-:-:S05]  /*0f90*/  IMAD.MOV R14, RZ, RZ, -R14 ;  /* 0x000000ffff0e7224 */ /* 0x000fca00078e0a0e */
[----:B------:R-:W-:Y:S02]  /*0fa0*/  VIADDMNMX R5, R14, UR6, R5, PT ;  /* 0x000000060e057c46 */ /* 0x000fe4000b800105 */
[----:B------:R-:W1:Y:S01]  /*0fb0*/  @!P2 LDC R14, c[0x0][0x380] ;  /* 0x0000e000ff0eab82 */ /* 0x000e620000000800 */
[----:B0-----:R-:W-:Y:S01]  /*0fc0*/  ISETP.NE.OR P4, PT, R16, R17, P1 ;  /* 0x000000111000720c */ /* 0x001fe20000f85670 */
[----:B------:R-:W-:Y:S02]  /*0fd0*/  VIADD R9, R11, -UR6 ;  /* 0x800000060b097c36 */ /* 0x000fe40008000000 */
[----:B------:R-:W-:Y:S01]  /*0fe0*/  IMAD.MOV R10, RZ, RZ, -R11 ;  /* 0x000000ffff0a7224 */ /* 0x000fe200078e0a0b */
[----:B------:R-:W-:Y:S02]  /*0ff0*/  @!P5 LOP3.LUT R0, R0, 0x200000, RZ, 0xfc, !PT ;  /* 0x002000000000d812 */ /* 0x000fe400078efcff */
[----:B------:R-:W-:Y:S02]  /*1000*/  ISETP.GT.AND P5, PT, R5, 0x63, PT ;  /* 0x000000630500780c */ /* 0x000fe40003fa4270 */
[----:B------:R-:W3:Y:S01]  /*1010*/  @!P3 LDG.E R5, desc[UR4][R2.64+0x3200] ;  /* 0x003200040205b981 */ /* 0x000ee2000c1e1900 */
[----:B------:R-:W-:-:S02]  /*1020*/  VIADDMNMX R9, R10, UR6, R9, PT ;  /* 0x000000060a097c46 */ /* 0x000fc4000b800109 */
[----:B--2---:R-:W-:Y:S01]  /*1030*/  ISETP.NE.OR P0, PT, R13, R20, P6 ;  /* 0x000000140d00720c */ /* 0x004fe20003705670 */
[----:B------:R-:W-:Y:S01]  /*1040*/  VIADD R10, R12, -UR6 ;  /* 0x800000060c0a7c36 */ /* 0x000fe20008000000 */
[----:B------:R-:W-:Y:S01]  /*1050*/  @!P4 LOP3.LUT R0, R0, 0x400000, RZ, 0xfc, !PT ;  /* 0x004000000000c812 */ /* 0x000fe200078efcff */
[----:B------:R-:W-:Y:S01]  /*1060*/  IMAD.MOV R11, RZ, RZ, -R12 ;  /* 0x000000ffff0b7224 */ /* 0x000fe200078e0a0c */
[----:B------:R-:W-:Y:S01]  /*1070*/  ISETP.GT.AND P4, PT, R9, 0x63, PT ;  /* 0x000000630900780c */ /* 0x000fe20003f84270 */
[----:B------:R-:W3:Y:S03]  /*1080*/  @!P3 LDC R12, c[0x0][0x380] ;  /* 0x0000e000ff0cbb82 */ /* 0x000ee60000000800 */
[----:B------:R-:W-:Y:S01]  /*1090*/  VIADDMNMX R10, R11, UR6, R10, PT ;  /* 0x000000060b0a7c46 */ /* 0x000fe2000b80010a */
[----:B------:R-:W-:Y:S01]  /*10a0*/  VIADD R11, R8, -UR6 ;  /* 0x80000006080b7c36 */ /* 0x000fe20008000000 */
[----:B------:R-:W2:Y:S01]  /*10b0*/  @!P5 LDG.E R9, desc[UR4][R2.64+0x3400] ;  /* 0x003400040209d981 */ /* 0x000ea2000c1e1900 */
[----:B------:R-:W-:Y:S01]  /*10c0*/  IMAD.MOV R8, RZ, RZ, -R8 ;  /* 0x000000ffff087224 */ /* 0x000fe200078e0a08 */
[----:B------:R-:W-:-:S02]  /*10d0*/  ISETP.GT.AND P1, PT, R10, 0x63, PT ;  /* 0x000000630a00780c */ /* 0x000fc40003f24270 */
[----:B------:R-:W-:Y:S02]  /*10e0*/  @!P0 LOP3.LUT R0, R0, 0x800000, RZ, 0xfc, !PT ;  /* 0x0080000000008812 */ /* 0x000fe400078efcff */
[----:B-1----:R-:W-:Y:S01]  /*10f0*/  ISETP.NE.OR P0, PT, R7, R14, P2 ;  /* 0x0000000e0700720c */ /* 0x002fe20001705670 */
[----:B------:R-:W0:Y:S01]  /*1100*/  @!P4 LDC R16, c[0x0][0x380] ;  /* 0x0000e000ff10cb82 */ /* 0x000e220000000800 */
[----:B------:R-:W-:Y:S01]  /*1110*/  VIADDMNMX R11, R8, UR6, R11, PT ;  /* 0x00000006080b7c46 */ /* 0x000fe2000b80010b */
[----:B------:R-:W0:Y:S01]  /*1120*/  @!P4 LDG.E R7, desc[UR4][R2.64+0x3600] ;  /* 0x003600040207c981 */ /* 0x000e22000c1e1900 */
[----:B------:R-:W-:Y:S02]  /*1130*/  VIADD R8, R6, -UR6 ;  /* 0x8000000606087c36 */ /* 0x000fe40008000000 */
[----:B------:R-:W-:Y:S01]  /*1140*/  ISETP.GT.AND P6, PT, R11, 0x63, PT ;  /* 0x000000630b00780c */ /* 0x000fe20003fc4270 */
[----:B------:R-:W-:Y:S02]  /*1150*/  IMAD.MOV R11, RZ, RZ, -R6 ;  /* 0x000000ffff0b7224 */ /* 0x000fe400078e0a06 */
[----:B------:R-:W4:Y:S01]  /*1160*/  @!P1 LDG.E R6, desc[UR4][R2.64+0x3800] ;  /* 0x0038000402069981 */ /* 0x000f22000c1e1900 */
[----:B------:R-:W2:Y:S02]  /*1170*/  @!P5 LDC R14, c[0x0][0x380] ;  /* 0x0000e000ff0edb82 */ /* 0x000ea40000000800 */
[----:B------:R-:W-:-:S02]  /*1180*/  VIADDMNMX R8, R11, UR6, R8, PT ;  /* 0x000000060b087c46 */ /* 0x000fc4000b800108 */
[----:B------:R-:W-:Y:S01]  /*1190*/  @!P0 LOP3.LUT R0, R0, 0x1000000, RZ, 0xfc, !PT ;  /* 0x0100000000008812 */ /* 0x000fe200078efcff */
[----:B------:R-:W5:Y:S01]  /*11a0*/  LDG.E R11, desc[UR4][R2.64+0x3e04] ;  /* 0x003e0404020b7981 */ /* 0x000f62000c1e1900 */
[----:B------:R-:W-:-:S03]  /*11b0*/  ISETP.GT.AND P0, PT, R8, 0x63, PT ;  /* 0x000000630800780c */ /* 0x000fc60003f04270 */
[----:B------:R-:W5:Y:S10]  /*11c0*/  @!P6 LDG.E R8, desc[UR4][R2.64+0x3a00] ;  /* 0x003a00040208e981 */ /* 0x000f74000c1e1900 */
[----:B------:R-:W5:Y:S01]  /*11d0*/  @!P0 LDG.E R10, desc[UR4][R2.64+0x3c00] ;  /* 0x003c0004020a8981 */ /* 0x000f62000c1e1900 */
[----:B---3--:R-:W-:-:S02]  /*11e0*/  ISETP.NE.OR P2, PT, R5, R12, P3 ;  /* 0x0000000c0500720c */ /* 0x008fc40001f45670 */
[----:B------:R-:W4:Y:S11]  /*11f0*/  @!P1 LDC R5, c[0x0][0x380] ;  /* 0x0000e000ff059b82 */ /* 0x000f360000000800 */
[----:B------:R-:W-:-:S02]  /*1200*/  @!P2 LOP3.LUT R0, R0, 0x2000000, RZ, 0xfc, !PT ;  /* 0x020000000000a812 */ /* 0x000fc400078efcff */
[----:B--2---:R-:W-:Y:S02]  /*1210*/  ISETP.NE.OR P2, PT, R9, R14, P5 ;  /* 0x0000000e0900720c */ /* 0x004fe40002f45670 */
[----:B------:R-:W1:Y:S01]  /*1220*/  @!P6 LDC R9, c[0x0][0x380] ;  /* 0x0000e000ff09eb82 */ /* 0x000e620000000800 */
[----:B0-----:R-:W-:-:S07]  /*1230*/  ISETP.NE.OR P3, PT, R7, R16, P4 ;  /* 0x000000100700720c */ /* 0x001fce0002765670 */
[----:B------:R-:W0:Y:S03]  /*1240*/  @!P0 LDC R7, c[0x0][0x380] ;  /* 0x0000e000ff078b82 */ /* 0x000e260000000800 */
[----:B------:R-:W-:Y:S02]  /*1250*/  @!P2 LOP3.LUT R0, R0, 0x4000000, RZ, 0xfc, !PT ;  /* 0x040000000000a812 */ /* 0x000fe400078efcff */
[----:B----4-:R-:W-:Y:S01]  /*1260*/  ISETP.NE.OR P2, PT, R6, R5, P1 ;  /* 0x000000050600720c */ /* 0x010fe20000f45670 */
[----:B-----5:R-:W-:Y:S02]  /*1270*/  VIADD R5, R11, -UR6 ;  /* 0x800000060b057c36 */ /* 0x020fe40008000000 */
[----:B------:R-:W-:Y:S01]  /*1280*/  IMAD.MOV R6, RZ, RZ, -R11 ;  /* 0x000000ffff067224 */ /* 0x000fe200078e0a0b */
[----:B------:R-:W-:-:S04]  /*1290*/  @!P3 LOP3.LUT R0, R0, 0x8000000, RZ, 0xfc, !PT ;  /* 0x080000000000b812 */ /* 0x000fc800078efcff */
[----:B------:R-:W-:Y:S02]  /*12a0*/  VIADDMNMX R5, R6, UR6, R5, PT ;  /* 0x0000000606057c46 */ /* 0x000fe4000b800105 */
[----:B-1----:R-:W-:Y:S02]  /*12b0*/  ISETP.NE.OR P3, PT, R8, R9, P6 ;  /* 0x000000090800720c */ /* 0x002fe40003765670 */
[----:B------:R-:W-:Y:S02]  /*12c0*/  ISETP.GT.AND P1, PT, R5, 0x63, PT ;  /* 0x000000630500780c */ /* 0x000fe40003f24270 */
[----:B------:R-:W-:Y:S02]  /*12d0*/  @!P2 LOP3.LUT R0, R0, 0x10000000, RZ, 0xfc, !PT ;  /* 0x100000000000a812 */ /* 0x000fe400078efcff */
[----:B0-----:R-:W-:-:S07]  /*12e0*/  ISETP.NE.OR P2, PT, R10, R7, P0 ;  /* 0x000000070a00720c */ /* 0x001fce0000745670 */
[----:B------:R-:W-:-:S06]  /*12f0*/  @!P3 LOP3.LUT R0, R0, 0x20000000, RZ, 0xfc, !PT ;  /* 0x200000000000b812 */ /* 0x000fcc00078efcff */
[----:B------:R-:W-:Y:S01]  /*1300*/  @!P2 LOP3.LUT R0, R0, 0x40000000, RZ, 0xfc, !PT ;  /* 0x400000000000a812 */ /* 0x000fe200078efcff */
[----:B------:R-:W-:Y:S06]  /*1310*/  @P1 BRA `(.L_x_42) ;  /* 0x0000000400f81947 */ /* 0x000fec0003800000 */
[----:B------:R-:W2:Y:S01]  /*1320*/  LDG.E R2, desc[UR4][R2.64+0x3e00] ;  /* 0x003e000402027981 */ /* 0x000ea2000c1e1900 */
[----:B------:R-:W2:Y:S02]  /*1330*/  LDCU UR6, c[0x0][0x380] ;  /* 0x00007000ff0677ac */ /* 0x000ea40008000800 */
[----:B--2---:R-:W-:-:S13]  /*1340*/  ISETP.NE.AND P0, PT, R2, UR6, PT ;  /* 0x0000000602007c0c */ /* 0x004fda000bf05270 */
[----:B------:R-:W-:Y:S01]  /*1350*/  @!P0 LOP3.LUT R0, R0, 0x80000000, RZ, 0xfc, !PT ;  /* 0x8000000000008812 */ /* 0x000fe200078efcff */
[----:B------:R-:W-:Y:S06]  /*1360*/  BRA `(.L_x_42) ;  /* 0x0000000400e47947 */ /* 0x000fec0003800000 */
.L_x_41:
[----:B------:R-:W-:Y:S01]  /*1370*/  ISETP.GE.U32.AND P0, PT, R2, UR8, PT ;  /* 0x0000000802007c0c */ /* 0x000fe2000bf06070 */
[----:B------:R-:W-:-:S03]  /*1380*/  IMAD.MOV.U32 R0, RZ, RZ, RZ ;  /* 0x000000ffff007224 */ /* 0x000fc600078e00ff */
[----:B------:R-:W-:-:S13]  /*1390*/  ISETP.GE.U32.AND.EX P0, PT, R3, UR9, PT, P0 ;  /* 0x0000000903007c0c */ /* 0x000fda000bf06100 */
[----:B------:R-:W-:Y:S05]  /*13a0*/  @P0 BRA `(.L_x_42) ;  /* 0x0000000400d40947 */ /* 0x000fea0003800000 */
[----:B------:R-:W-:-:S04]  /*13b0*/  IADD3 R10, P1, PT, -R2, UR8, RZ ;  /* 0x00000008020a7c10 */ /* 0x000fc8000ff3e1ff */
[----:B------:R-:W-:Y:S02]  /*13c0*/  ISETP.NE.U32.AND P0, PT, R10, RZ, PT ;  /* 0x000000ff0a00720c */ /* 0x000fe40003f05070 */
[----:B------:R-:W-:-:S04]  /*13d0*/  IADD3.X R12, PT, PT, ~R3, UR9, RZ, P1, !PT ;  /* 0x00000009030c7c10 */ /* 0x000fc80008ffe5ff */
[----:B------:R-:W-:-:S13]  /*13e0*/  ISETP.NE.AND.EX P0, PT, R12, RZ, PT, P0 ;  /* 0x000000ff0c00720c */ /* 0x000fda0003f05300 */
[----:B------:R-:W-:Y:S05]  /*13f0*/  @!P0 BRA `(.L_x_42) ;  /* 0x0000000400c08947 */ /* 0x000fea0003800000 */
[----:B------:R-:W-:Y:S01]  /*1400*/  IADD3 R0, P0, PT, R2, -UR8, RZ ;  /* 0x8000000802007c10 */ /* 0x000fe2000ff1e0ff */
[----:B------:R-:W-:Y:S01]  /*1410*/  ULOP3.LUT UR6, UR8, 0x3, URZ, 0xc0, !UPT ;  /* 0x0000000308067892 */ /* 0x000fe2000f8ec0ff */
[----:B------:R-:W-:Y:S01]  /*1420*/  BSSY.RECONVERGENT B0, `(.L_x_43) ;  /* 0x000004e000007945 */ /* 0x000fe20003800200 */
[----:B------:R-:W-:Y:S01]  /*1430*/  IMAD.MOV.U32 R5, RZ, RZ, RZ ;  /* 0x000000ffff057224 */ /* 0x000fe200078e00ff */
[----:B------:R-:W-:Y:S01]  /*1440*/  IADD3.X R2, PT, PT, R3, ~UR9, RZ, P0, !PT ;  /* 0x8000000903027c10 */ /* 0x000fe200087fe4ff */
[----:B------:R-:W-:Y:S01]  /*1450*/  IMAD.MOV.U32 R6, RZ, RZ, RZ ;  /* 0x000000ffff067224 */ /* 0x000fe200078e00ff */
[----:B------:R-:W-:Y:S01]  /*1460*/  ISETP.GT.U32.AND P0, PT, R0, -0x4, PT ;  /* 0xfffffffc0000780c */ /* 0x000fe20003f04070 */
[----:B------:R-:W-:Y:S02]  /*1470*/  IMAD.U32 R7, RZ, RZ, UR6 ;  /* 0x00000006ff077e24 */ /* 0x000fe4000f8e00ff */
[----:B------:R-:W-:Y:S01]  /*1480*/  IMAD.MOV.U32 R0, RZ, RZ, RZ ;  /* 0x000000ffff007224 */ /* 0x000fe200078e00ff */
[----:B------:R-:W-:-:S13]  /*1490*/  ISETP.GT.U32.AND.EX P0, PT, R2, -0x1, PT, P0 ;  /* 0xffffffff0200780c */ /* 0x000fda0003f04100 */
[----:B------:R-:W-:Y:S05]  /*14a0*/  @P0 BRA `(.L_x_44) ;  /* 0x0000000400140947 */ /* 0x000fea0003800000 */
[----:B------:R-:W0:Y:S01]  /*14b0*/  LDC R8, c[0x0][0x384] ;  /* 0x0000e100ff087b82 */ /* 0x000e220000000800 */
[----:B------:R-:W-:Y:S01]  /*14c0*/  IADD3 R10, P0, PT, -R7, R10, RZ ;  /* 0x0000000a070a7210 */ /* 0x000fe20007f1e1ff */
[----:B------:R-:W-:Y:S02]  /*14d0*/  IMAD.MOV.U32 R11, RZ, RZ, RZ ;  /* 0x000000ffff0b7224 */ /* 0x000fe400078e00ff */
[----:B------:R-:W-:Y:S02]  /*14e0*/  IMAD.MOV.U32 R6, RZ, RZ, RZ ;  /* 0x000000ffff067224 */ /* 0x000fe400078e00ff */
[----:B------:R-:W-:Y:S02]  /*14f0*/  IMAD.MOV.U32 R0, RZ, RZ, RZ ;  /* 0x000000ffff007224 */ /* 0x000fe400078e00ff */
[----:B------:R-:W-:-:S07]  /*1500*/  IMAD.X R9, R12, 0x1, ~R5, P0 ;  /* 0x000000010c097824 */ /* 0x000fce00000e0e05 */
.L_x_53:
[----:B------:R-:W-:-:S05]  /*1510*/  IADD3 R3, P0, PT, R4, R11, RZ ;  /* 0x0000000b04037210 */ /* 0x000fca0007f1e0ff */
[----:B------:R-:W-:Y:S01]  /*1520*/  IMAD.X R12, RZ, RZ, RZ, P0 ;  /* 0x000000ffff0c7224 */ /* 0x000fe200000e06ff */
[----:B------:R-:W-:-:S04]  /*1530*/  LEA R2, P0, R3, UR10, 0x4 ;  /* 0x0000000a03027c11 */ /* 0x000fc8000f8020ff */
[----:B------:R-:W-:-:S05]  /*1540*/  LEA.HI.X R3, R3, UR11, R12, 0x4, P0 ;  /* 0x0000000b03037c11 */ /* 0x000fca00080f240c */
[----:B------:R-:W0:Y:S04]  /*1550*/  LDG.E R13, desc[UR4][R2.64+0x4] ;  /* 0x00000404020d7981 */ /* 0x000e28000c1e1900 */
[----:B------:R-:W2:Y:S04]  /*1560*/  LDG.E R17, desc[UR4][R2.64+0x204] ;  /* 0x0002040402117981 */ /* 0x000ea8000c1e1900 */
[----:B------:R-:W3:Y:S04]  /*1570*/  LDG.E R19, desc[UR4][R2.64+0x404] ;  /* 0x0004040402137981 */ /* 0x000ee8000c1e1900 */
[----:B------:R-:W4:Y:S01]  /*1580*/  LDG.E R21, desc[UR4][R2.64+0x604] ;  /* 0x0006040402157981 */ /* 0x000f22000c1e1900 */
[----:B------:R-:W-:Y:S01]  /*1590*/  IADD3 R10, P0, PT, R10, -0x4, RZ ;  /* 0xfffffffc0a0a7810 */ /* 0x000fe20007f1e0ff */
[----:B------:R-:W-:Y:S03]  /*15a0*/  BSSY.RECONVERGENT B2, `(.L_x_45) ;  /* 0x000001a000027945 */ /* 0x000fe60003800200 */
[----:B------:R-:W-:-:S02]  /*15b0*/  IADD3.X R9, PT, PT, R9, -0x1, RZ, P0, !PT ;  /* 0xffffffff09097810 */ /* 0x000fc400007fe4ff */
[----:B------:R-:W-:-:S04]  /*15c0*/  ISETP.NE.U32.AND P0, PT, R10, RZ, PT ;  /* 0x000000ff0a00720c */ /* 0x000fc80003f05070 */
[----:B------:R-:W-:Y:S01]  /*15d0*/  ISETP.NE.AND.EX P0, PT, R9, RZ, PT, P0 ;  /* 0x000000ff0900720c */ /* 0x000fe20003f05300 */
[----:B0-----:R-:W-:Y:S02]  /*15e0*/  IMAD.IADD R15, R13, 0x1, -R8 ;  /* 0x000000010d0f7824 */ /* 0x001fe400078e0a08 */
[----:B------:R-:W-:Y:S02]  /*15f0*/  IMAD.MOV R13, RZ, RZ, -R13 ;  /* 0x000000ffff0d7224 */ /* 0x000fe400078e0a0d */
[----:B--2---:R-:W-:-:S03]  /*1600*/  IMAD.MOV R12, RZ, RZ, -R17 ;  /* 0x000000ffff0c7224 */ /* 0x004fc600078e0a11 */
[----:B------:R-:W-:Y:S01]  /*1610*/  VIADDMNMX R15, R13, R8, R15, PT ;  /* 0x000000080d0f7246 */ /* 0x000fe2000380010f */
[----:B------:R-:W-:-:S03]  /*1620*/  IMAD.IADD R13, R17, 0x1, -R8 ;  /* 0x00000001110d7824 */ /* 0x000fc600078e0a08 */
[----:B------:R-:W-:Y:S01]  /*1630*/  ISETP.GT.AND P3, PT, R15, 0x63, PT ;  /* 0x000000630f00780c */ /* 0x000fe20003f64270 */
[--C-:B---3--:R-:W-:Y:S01]  /*1640*/  IMAD.IADD R15, R19, 0x1, -R8.reuse ;  /* 0x00000001130f7824 */ /* 0x108fe200078e0a08 */
[----:B------:R-:W-:Y:S01]  /*1650*/  VIADDMNMX R13, R12, R8, R13, PT ;  /* 0x000000080c0d7246 */ /* 0x000fe2000380010d */
[----:B----4-:R-:W-:Y:S02]  /*1660*/  IMAD.IADD R17, R21, 0x1, -R8 ;  /* 0x0000000115117824 */ /* 0x010fe400078e0a08 */
[----:B------:R-:W-:Y:S01]  /*1670*/  IMAD.MOV R19, RZ, RZ, -R19 ;  /* 0x000000ffff137224 */ /* 0x000fe200078e0a13 */
[----:B------:R-:W-:Y:S01]  /*1680*/  ISETP.GT.AND P4, PT, R13, 0x63, PT ;  /* 0x000000630d00780c */ /* 0x000fe20003f84270 */
[----:B------:R-:W-:-:S03]  /*1690*/  IMAD.MOV R21, RZ, RZ, -R21 ;  /* 0x000000ffff157224 */ /* 0x000fc600078e0a15 */
[-C--:B------:R-:W-:Y:S02]  /*16a0*/  VIADDMNMX R15, R19, R8.reuse, R15, PT ;  /* 0x00000008130f7246 */ /* 0x080fe4000380010f */
[----:B------:R-:W-:Y:S02]  /*16b0*/  VIADDMNMX R17, R21, R8, R17, PT ;  /* 0x0000000815117246 */ /* 0x000fe40003800111 */
[----:B------:R-:W-:Y:S02]  /*16c0*/  ISETP.GT.AND P1, PT, R15, 0x63, PT ;  /* 0x000000630f00780c */ /* 0x000fe40003f24270 */
[----:B------:R-:W-:Y:S01]  /*16d0*/  ISETP.GT.AND P2, PT, R17, 0x63, PT ;  /* 0x000000631100780c */ /* 0x000fe20003f44270 */
[----:B------:R-:W-:-:S12]  /*16e0*/  @P3 BRA `(.L_x_46) ;  /* 0x0000000000143947 */ /* 0x000fd80003800000 */
[----:B------:R-:W2:Y:S02]  /*16f0*/  LDG.E R12, desc[UR4][R2.64] ;  /* 0x00000004020c7981 */ /* 0x000ea4000c1e1900 */
[----:B--2---:R-:W-:-:S13]  /*1700*/  ISETP.NE.AND P3, PT, R12, UR12, PT ;  /* 0x0000000c0c007c0c */ /* 0x004fda000bf65270 */
[----:B------:R-:W-:-:S05]  /*1710*/  @!P3 IMAD.MOV.U32 R13, RZ, RZ, 0x1 ;  /* 0x00000001ff0db424 */ /* 0x000fca00078e00ff */
[----:B------:R-:W-:-:S04]  /*1720*/  @!P3 SHF.L.U32 R13, R13, R6, RZ ;  /* 0x000000060d0db219 */ /* 0x000fc800000006ff */
[----:B------:R-:W-:-:S07]  /*1730*/  @!P3 LOP3.LUT R0, R13, R0, RZ, 0xfc, !PT ;  /* 0x000000000d00b212 */ /* 0x000fce00078efcff */
.L_x_46:
[----:B------:R-:W-:Y:S05]  /*1740*/  BSYNC.RECONVERGENT B2 ;  /* 0x0000000000027941 */ /* 0x000fea0003800200 */
.L_x_45:
[----:B------:R-:W-:Y:S04]  /*1750*/  BSSY.RECONVERGENT B2, `(.L_x_47) ;  /* 0x0000007000027945 */ /* 0x000fe80003800200 */
[----:B------:R-:W-:Y:S05]  /*1760*/  @P4 BRA `(.L_x_48) ;  /* 0x0000000000144947 */ /* 0x000fea0003800000 */
[----:B------:R-:W2:Y:S02]  /*1770*/  LDG.E R12, desc[UR4][R2.64+0x200] ;  /* 0x00020004020c7981 */ /* 0x000ea4000c1e1900 */
[----:B--2---:R-:W-:-:S13]  /*1780*/  ISETP.NE.AND P3, PT, R12, UR12, PT ;  /* 0x0000000c0c007c0c */ /* 0x004fda000bf65270 */
[----:B------:R-:W-:-:S05]  /*1790*/  @!P3 IMAD.MOV.U32 R13, RZ, RZ, 0x2 ;  /* 0x00000002ff0db424 */ /* 0x000fca00078e00ff */
[----:B------:R-:W-:-:S04]  /*17a0*/  @!P3 SHF.L.U32 R13, R13, R6, RZ ;  /* 0x000000060d0db219 */ /* 0x000fc800000006ff */
[----:B------:R-:W-:-:S07]  /*17b0*/  @!P3 LOP3.LUT R0, R13, R0, RZ, 0xfc, !PT ;  /* 0x000000000d00b212 */ /* 0x000fce00078efcff */
.L_x_48:
[----:B------:R-:W-:Y:S05]  /*17c0*/  BSYNC.RECONVERGENT B2 ;  /* 0x0000000000027941 */ /* 0x000fea0003800200 */
.L_x_47:
[----:B------:R-:W-:Y:S04]  /*17d0*/  BSSY.RECONVERGENT B2, `(.L_x_49) ;  /* 0x0000007000027945 */ /* 0x000fe80003800200 */
[----:B------:R-:W-:Y:S05]  /*17e0*/  @P1 BRA `(.L_x_50) ;  /* 0x0000000000141947 */ /* 0x000fea0003800000 */
[----:B------:R-:W2:Y:S02]  /*17f0*/  LDG.E R12, desc[UR4][R2.64+0x400] ;  /* 0x00040004020c7981 */ /* 0x000ea4000c1e1900 */
[----:B--2---:R-:W-:-:S13]  /*1800*/  ISETP.NE.AND P1, PT, R12, UR12, PT ;  /* 0x0000000c0c007c0c */ /* 0x004fda000bf25270 */
[----:B------:R-:W-:-:S05]  /*1810*/  @!P1 IMAD.MOV.U32 R13, RZ, RZ, 0x4 ;  /* 0x00000004ff0d9424 */ /* 0x000fca00078e00ff */
[----:B------:R-:W-:-:S04]  /*1820*/  @!P1 SHF.L.U32 R13, R13, R6, RZ ;  /* 0x000000060d0d9219 */ /* 0x000fc800000006ff */
[----:B------:R-:W-:-:S07]  /*1830*/  @!P1 LOP3.LUT R0, R13, R0, RZ, 0xfc, !PT ;  /* 0x000000000d009212 */ /* 0x000fce00078efcff */
.L_x_50:
[----:B------:R-:W-:Y:S05]  /*1840*/  BSYNC.RECONVERGENT B2 ;  /* 0x0000000000027941 */ /* 0x000fea0003800200 */
.L_x_49:
[----:B------:R-:W-:Y:S04]  /*1850*/  BSSY.RECONVERGENT B2, `(.L_x_51) ;  /* 0x0000007000027945 */ /* 0x000fe80003800200 */
[----:B------:R-:W-:Y:S05]  /*1860*/  @P2 BRA `(.L_x_52) ;  /* 0x0000000000142947 */ /* 0x000fea0003800000 */
[----:B------:R-:W2:Y:S02]  /*1870*/  LDG.E R2, desc[UR4][R2.64+0x600] ;  /* 0x0006000402027981 */ /* 0x000ea4000c1e1900 */
[----:B--2---:R-:W-:-:S13]  /*1880*/  ISETP.NE.AND P1, PT, R2, UR12, PT ;  /* 0x0000000c02007c0c */ /* 0x004fda000bf25270 */
[----:B------:R-:W-:-:S05]  /*1890*/  @!P1 IMAD.MOV.U32 R13, RZ, RZ, 0x8 ;  /* 0x00000008ff0d9424 */ /* 0x000fca00078e00ff */
[----:B------:R-:W-:-:S04]  /*18a0*/  @!P1 SHF.L.U32 R13, R13, R6, RZ ;  /* 0x000000060d0d9219 */ /* 0x000fc800000006ff */
[----:B------:R-:W-:-:S07]  /*18b0*/  @!P1 LOP3.LUT R0, R13, R0, RZ, 0xfc, !PT ;  /* 0x000000000d009212 */ /* 0x000fce00078efcff */
.L_x_52:
[----:B------:R-:W-:Y:S05]  /*18c0*/  BSYNC.RECONVERGENT B2 ;  /* 0x0000000000027941 */ /* 0x000fea0003800200 */
.L_x_51:
[----:B------:R-:W-:Y:S02]  /*18d0*/  VIADD R6, R6, 0x4 ;  /* 0x0000000406067836 */ /* 0x000fe40000000000 */
[----:B------:R-:W-:Y:S01]  /*18e0*/  VIADD R11, R11, 0x80 ;  /* 0x000000800b0b7836 */ /* 0x000fe20000000000 */
[----:B------:R-:W-:Y:S06]  /*18f0*/  @P0 BRA `(.L_x_53) ;  /* 0xfffffffc00040947 */ /* 0x000fec000383ffff */
.L_x_44:
[----:B------:R-:W-:Y:S05]  /*1900*/  BSYNC.RECONVERGENT B0 ;  /* 0x0000000000007941 */ /* 0x000fea0003800200 */
.L_x_43:
[----:B------:R-:W-:-:S04]  /*1910*/  ISETP.NE.U32.AND P0, PT, R7, RZ, PT ;  /* 0x000000ff0700720c */ /* 0x000fc80003f05070 */
[----:B------:R-:W-:-:S13]  /*1920*/  ISETP.NE.AND.EX P0, PT, R5, RZ, PT, P0 ;  /* 0x000000ff0500720c */ /* 0x000fda0003f05300 */
[----:B------:R-:W-:Y:S05]  /*1930*/  @!P0 BRA `(.L_x_42) ;  /* 0x0000000000708947 */ /* 0x000fea0003800000 */
[----:B------:R-:W-:-:S07]  /*1940*/  IMAD.SHL.U32 R9, R6, 0x20, RZ ;  /* 0x0000002006097824 */ /* 0x000fce00078e00ff */
.L_x_56:
[----:B------:R-:W0:Y:S01]  /*1950*/  LDCU.64 UR6, c[0x0][0x3a0] ;  /* 0x00007400ff0677ac */ /* 0x000e220008000a00 */
[----:B------:R-:W-:-:S05]  /*1960*/  IADD3 R3, P0, PT, R4, R9, RZ ;  /* 0x0000000904037210 */ /* 0x000fca0007f1e0ff */
[----:B------:R-:W-:Y:S01]  /*1970*/  IMAD.X R8, RZ, RZ, RZ, P0 ;  /* 0x000000ffff087224 */ /* 0x000fe200000e06ff */
[C---:B0-----:R-:W-:Y:S01]  /*1980*/  LEA R2, P0, R3.reuse, UR6, 0x4 ;  /* 0x0000000603027c11 */ /* 0x041fe2000f8020ff */
[----:B------:R-:W0:Y:S03]  /*1990*/  LDCU UR6, c[0x0][0x384] ;  /* 0x00007080ff0677ac */ /* 0x000e260008000800 */
[----:B------:R-:W-:-:S05]  /*19a0*/  LEA.HI.X R3, R3, UR7, R8, 0x4, P0 ;  /* 0x0000000703037c11 */ /* 0x000fca00080f2408 */
[----:B------:R-:W0:Y:S01]  /*19b0*/  LDG.E R8, desc[UR4][R2.64+0x4] ;  /* 0x0000040402087981 */ /* 0x000e22000c1e1900 */
[----:B------:R-:W-:Y:S01]  /*19c0*/  IADD3 R7, P0, PT, R7, -0x1, RZ ;  /* 0xffffffff07077810 */ /* 0x000fe20007f1e0ff */
[----:B------:R-:W-:Y:S03]  /*19d0*/  BSSY.RECONVERGENT B0, `(.L_x_54) ;  /* 0x000000f000007945 */ /* 0x000fe60003800200 */
[----:B------:R-:W-:Y:S02]  /*19e0*/  IADD3.X R5, PT, PT, R5, -0x1, RZ, P0, !PT ;  /* 0xffffffff05057810 */ /* 0x000fe400007fe4ff */
[----:B------:R-:W-:-:S04]  /*19f0*/  ISETP.NE.U32.AND P0, PT, R7, RZ, PT ;  /* 0x000000ff0700720c */ /* 0x000fc80003f05070 */
[----:B------:R-:W-:Y:S01]  /*1a00*/  ISETP.NE.AND.EX P0, PT, R5, RZ, PT, P0 ;  /* 0x000000ff0500720c */ /* 0x000fe20003f05300 */
[----:B0-----:R-:W-:Y:S02]  /*1a10*/  VIADD R10, R8, -UR6 ;  /* 0x80000006080a7c36 */ /* 0x001fe40008000000 */
[----:B------:R-:W-:-:S05]  /*1a20*/  IMAD.MOV R11, RZ, RZ, -R8 ;  /* 0x000000ffff0b7224 */ /* 0x000fca00078e0a08 */
[----:B------:R-:W-:-:S04]  /*1a30*/  VIADDMNMX R10, R11, UR6, R10, PT ;  /* 0x000000060b0a7c46 */ /* 0x000fc8000b80010a */
[----:B------:R-:W-:-:S13]  /*1a40*/  ISETP.GT.AND P1, PT, R10, 0x63, PT ;  /* 0x000000630a00780c */ /* 0x000fda0003f24270 */
[----:B------:R-:W-:Y:S05]  /*1a50*/  @P1 BRA `(.L_x_55) ;  /* 0x0000000000181947 */ /* 0x000fea0003800000 */
[----:B------:R-:W2:Y:S01]  /*1a60*/  LDG.E R2, desc[UR4][R2.64] ;  /* 0x0000000402027981 */ /* 0x000ea2000c1e1900 */
[----:B------:R-:W2:Y:S02]  /*1a70*/  LDCU UR6, c[0x0][0x380] ;  /* 0x00007000ff0677ac */ /* 0x000ea40008000800 */
[----:B--2---:R-:W-:-:S13]  /*1a80*/  ISETP.NE.AND P1, PT, R2, UR6, PT ;  /* 0x0000000602007c0c */ /* 0x004fda000bf25270 */
[----:B------:R-:W-:-:S05]  /*1a90*/  @!P1 IMAD.MOV.U32 R11, RZ, RZ, 0x1 ;  /* 0x00000001ff0b9424 */ /* 0x000fca00078e00ff */
[----:B------:R-:W-:-:S04]  /*1aa0*/  @!P1 SHF.L.U32 R11, R11, R6, RZ ;  /* 0x000000060b0b9219 */ /* 0x000fc800000006ff */
[----:B------:R-:W-:-:S07]  /*1ab0*/  @!P1 LOP3.LUT R0, R11, R0, RZ, 0xfc, !PT ;  /* 0x000000000b009212 */ /* 0x000fce00078efcff */
.L_x_55:
[----:B------:R-:W-:Y:S05]  /*1ac0*/  BSYNC.RECONVERGENT B0 ;  /* 0x0000000000007941 */ /* 0x000fea0003800200 */
.L_x_54:
[----:B------:R-:W-:Y:S02]  /*1ad0*/  VIADD R9, R9, 0x20 ;  /* 0x0000002009097836 */ /* 0x000fe40000000000 */
[----:B------:R-:W-:Y:S01]  /*1ae0*/  VIADD R6, R6, 0x1 ;  /* 0x0000000106067836 */ /* 0x000fe20000000000 */
[----:B------:R-:W-:Y:S06]  /*1af0*/  @P0 BRA `(.L_x_56) ;  /* 0xfffffffc00940947 */ /* 0x000fec000383ffff */
.L_x_42:
[----:B------:R-:W-:Y:S05]  /*1b00*/  BSYNC.RECONVERGENT B1 ;  /* 0x0000000000017941 */ /* 0x000fea0003800200 */
.L_x_40:
[----:B------:R-:W0:Y:S02]  /*1b10*/  LDCU.64 UR6, c[0x0][0x390] ;  /* 0x00007200ff0677ac */ /* 0x000e240008000a00 */
[----:B0-----:R-:W-:-:S04]  /*1b20*/  LEA R2, P0, R4, UR6, 0x2 ;  /* 0x0000000604027c11 */ /* 0x001fc8000f8010ff */
[----:B------:R-:W-:-:S05]  /*1b30*/  LEA.HI.X R3, R4, UR7, RZ, 0x2, P0 ;  /* 0x0000000704037c11 */ /* 0x000fca00080f14ff */
[----:B------:R-:W-:Y:S01]  /*1b40*/  STG.E desc[UR4][R2.64], R0 ;  /* 0x0000000002007986 */ /* 0x000fe2000c101904 */
[----:B------:R-:W-:Y:S05]  /*1b50*/  EXIT ;  /* 0x000000000000794d */ /* 0x000fea0003800000 */
.L_x_57:
        /* <DEDUP_REMOVED lines=10> */
.L_x_60:


//--------------------- .nv.global.init           --------------------------
	.section	.nv.global.init,"aw",@progbits
.nv.global.init:
	.type		$str$1,@object
	.size		$str$1,($str - $str$1)
$str$1:
        /*0000*/ 	.byte	0x0a, 0x00
	.type		$str,@object
	.size		$str,(.L_2 - $str)
$str:
        /*0002*/ 	.byte	0x28, 0x25, 0x64, 0x2c, 0x20, 0x25, 0x64, 0x29, 0x20, 0x00
.L_2:


//--------------------- .nv.shared.reserved.0     --------------------------
	.section	.nv.shared.reserved.0,"aw",@nobits
	.weak		__nv_reservedSMEM_offset_0_alias
	.size		__nv_reservedSMEM_offset_0_alias, 0, 64
	.other		__nv_reservedSMEM_offset_0_alias,@"STO_CUDA_RESERVED_SHARED STV_DEFAULT"
__nv_reservedSMEM_offset_0_alias:
	.zero		0
	.zero		64


//--------------------- .nv.global                --------------------------
	.section	.nv.global,"aw",@nobits
	.align	8
.nv.global:
	.type		currentFIFO_s1,@object
	.size		currentFIFO_s1,(currentFIFO_s2 - currentFIFO_s1)
currentFIFO_s1:
	.zero		8
	.type		currentFIFO_s2,@object
	.size		currentFIFO_s2,(.L_1 - currentFIFO_s2)
currentFIFO_s2:
	.zero		8
.L_1:


//--------------------- .nv.constant0._Z11print_statePK5tuplei --------------------------
	.section	.nv.constant0._Z11print_statePK5tuplei,"a",@progbits
	.sectionflags	@""
	.align	4
.nv.constant0._Z11print_statePK5tuplei:
	.zero		908


//--------------------- .nv.constant0._Z20add_new_tuple_device5tuple6StreammPS_ --------------------------
	.section	.nv.constant0._Z20add_new_tuple_device5tuple6StreammPS_,"a",@progbits
	.sectionflags	@""
	.align	4
.nv.constant0._Z20add_new_tuple_device5tuple6StreammPS_:
	.zero		936


//--------------------- .nv.constant0._Z18compare_kernel_ipt5tuplePimPS_ --------------------------
	.section	.nv.constant0._Z18compare_kernel_ipt5tuplePimPS_,"a",@progbits
	.sectionflags	@""
	.align	4
.nv.constant0._Z18compare_kernel_ipt5tuplePimPS_:
	.zero		936


//--------------------- SYMBOLS --------------------------

	.type		.nv.reservedSmem.offset0,@object
	.size		.nv.reservedSmem.offset0,0x4
	.type		vprintf,@function
